//
// Generated by NVIDIA NVVM Compiler
//
// Compiler Build ID: CL-36424714
// Cuda compilation tools, release 13.0, V13.0.88
// Based on NVVM 20.0.0
//

.version 9.0
.target sm_100
.address_size 64

	// .globl	_Z26fused_strassen_prep_kernelPKdS0_S0_S0_S0_S0_S0_S0_PdS1_S1_S1_S1_S1_S1_S1_i
// _ZZ13matmul_kernelPKdS0_PdiE2As has been demoted
// _ZZ13matmul_kernelPKdS0_PdiE2Bs has been demoted

.visible .entry _Z26fused_strassen_prep_kernelPKdS0_S0_S0_S0_S0_S0_S0_PdS1_S1_S1_S1_S1_S1_S1_i(
	.param .u64 .ptr .align 1 _Z26fused_strassen_prep_kernelPKdS0_S0_S0_S0_S0_S0_S0_PdS1_S1_S1_S1_S1_S1_S1_i_param_0,
	.param .u64 .ptr .align 1 _Z26fused_strassen_prep_kernelPKdS0_S0_S0_S0_S0_S0_S0_PdS1_S1_S1_S1_S1_S1_S1_i_param_1,
	.param .u64 .ptr .align 1 _Z26fused_strassen_prep_kernelPKdS0_S0_S0_S0_S0_S0_S0_PdS1_S1_S1_S1_S1_S1_S1_i_param_2,
	.param .u64 .ptr .align 1 _Z26fused_strassen_prep_kernelPKdS0_S0_S0_S0_S0_S0_S0_PdS1_S1_S1_S1_S1_S1_S1_i_param_3,
	.param .u64 .ptr .align 1 _Z26fused_strassen_prep_kernelPKdS0_S0_S0_S0_S0_S0_S0_PdS1_S1_S1_S1_S1_S1_S1_i_param_4,
	.param .u64 .ptr .align 1 _Z26fused_strassen_prep_kernelPKdS0_S0_S0_S0_S0_S0_S0_PdS1_S1_S1_S1_S1_S1_S1_i_param_5,
	.param .u64 .ptr .align 1 _Z26fused_strassen_prep_kernelPKdS0_S0_S0_S0_S0_S0_S0_PdS1_S1_S1_S1_S1_S1_S1_i_param_6,
	.param .u64 .ptr .align 1 _Z26fused_strassen_prep_kernelPKdS0_S0_S0_S0_S0_S0_S0_PdS1_S1_S1_S1_S1_S1_S1_i_param_7,
	.param .u64 .ptr .align 1 _Z26fused_strassen_prep_kernelPKdS0_S0_S0_S0_S0_S0_S0_PdS1_S1_S1_S1_S1_S1_S1_i_param_8,
	.param .u64 .ptr .align 1 _Z26fused_strassen_prep_kernelPKdS0_S0_S0_S0_S0_S0_S0_PdS1_S1_S1_S1_S1_S1_S1_i_param_9,
	.param .u64 .ptr .align 1 _Z26fused_strassen_prep_kernelPKdS0_S0_S0_S0_S0_S0_S0_PdS1_S1_S1_S1_S1_S1_S1_i_param_10,
	.param .u64 .ptr .align 1 _Z26fused_strassen_prep_kernelPKdS0_S0_S0_S0_S0_S0_S0_PdS1_S1_S1_S1_S1_S1_S1_i_param_11,
	.param .u64 .ptr .align 1 _Z26fused_strassen_prep_kernelPKdS0_S0_S0_S0_S0_S0_S0_PdS1_S1_S1_S1_S1_S1_S1_i_param_12,
	.param .u64 .ptr .align 1 _Z26fused_strassen_prep_kernelPKdS0_S0_S0_S0_S0_S0_S0_PdS1_S1_S1_S1_S1_S1_S1_i_param_13,
	.param .u64 .ptr .align 1 _Z26fused_strassen_prep_kernelPKdS0_S0_S0_S0_S0_S0_S0_PdS1_S1_S1_S1_S1_S1_S1_i_param_14,
	.param .u64 .ptr .align 1 _Z26fused_strassen_prep_kernelPKdS0_S0_S0_S0_S0_S0_S0_PdS1_S1_S1_S1_S1_S1_S1_i_param_15,
	.param .u32 _Z26fused_strassen_prep_kernelPKdS0_S0_S0_S0_S0_S0_S0_PdS1_S1_S1_S1_S1_S1_S1_i_param_16
)
{
	.reg .pred 	%p<2>;
	.reg .b32 	%r<7>;
	.reg .b64 	%rd<54>;
	.reg .b64 	%fd<25>;

	ld.param.u64 	%rd2, [_Z26fused_strassen_prep_kernelPKdS0_S0_S0_S0_S0_S0_S0_PdS1_S1_S1_S1_S1_S1_S1_i_param_1];
	ld.param.u64 	%rd4, [_Z26fused_strassen_prep_kernelPKdS0_S0_S0_S0_S0_S0_S0_PdS1_S1_S1_S1_S1_S1_S1_i_param_3];
	ld.param.u64 	%rd5, [_Z26fused_strassen_prep_kernelPKdS0_S0_S0_S0_S0_S0_S0_PdS1_S1_S1_S1_S1_S1_S1_i_param_4];
	ld.param.u64 	%rd6, [_Z26fused_strassen_prep_kernelPKdS0_S0_S0_S0_S0_S0_S0_PdS1_S1_S1_S1_S1_S1_S1_i_param_5];
	ld.param.u64 	%rd8, [_Z26fused_strassen_prep_kernelPKdS0_S0_S0_S0_S0_S0_S0_PdS1_S1_S1_S1_S1_S1_S1_i_param_7];
	ld.param.u64 	%rd9, [_Z26fused_strassen_prep_kernelPKdS0_S0_S0_S0_S0_S0_S0_PdS1_S1_S1_S1_S1_S1_S1_i_param_8];
	ld.param.u64 	%rd10, [_Z26fused_strassen_prep_kernelPKdS0_S0_S0_S0_S0_S0_S0_PdS1_S1_S1_S1_S1_S1_S1_i_param_9];
	ld.param.u64 	%rd11, [_Z26fused_strassen_prep_kernelPKdS0_S0_S0_S0_S0_S0_S0_PdS1_S1_S1_S1_S1_S1_S1_i_param_10];
	ld.param.u64 	%rd12, [_Z26fused_strassen_prep_kernelPKdS0_S0_S0_S0_S0_S0_S0_PdS1_S1_S1_S1_S1_S1_S1_i_param_11];
	ld.param.u64 	%rd13, [_Z26fused_strassen_prep_kernelPKdS0_S0_S0_S0_S0_S0_S0_PdS1_S1_S1_S1_S1_S1_S1_i_param_12];
	ld.param.u64 	%rd14, [_Z26fused_strassen_prep_kernelPKdS0_S0_S0_S0_S0_S0_S0_PdS1_S1_S1_S1_S1_S1_S1_i_param_13];
	ld.param.u64 	%rd16, [_Z26fused_strassen_prep_kernelPKdS0_S0_S0_S0_S0_S0_S0_PdS1_S1_S1_S1_S1_S1_S1_i_param_15];
	ld.param.u32 	%r2, [_Z26fused_strassen_prep_kernelPKdS0_S0_S0_S0_S0_S0_S0_PdS1_S1_S1_S1_S1_S1_S1_i_param_16];
	mov.u32 	%r3, %ctaid.x;
	mov.u32 	%r4, %ntid.x;
	mov.u32 	%r5, %tid.x;
	mad.lo.s32 	%r1, %r3, %r4, %r5;
	mul.lo.s32 	%r6, %r2, %r2;
	setp.ge.s32 	%p1, %r1, %r6;
	@%p1 bra 	$L__BB0_2;
	ld.param.u64 	%rd53, [_Z26fused_strassen_prep_kernelPKdS0_S0_S0_S0_S0_S0_S0_PdS1_S1_S1_S1_S1_S1_S1_i_param_14];
	ld.param.u64 	%rd52, [_Z26fused_strassen_prep_kernelPKdS0_S0_S0_S0_S0_S0_S0_PdS1_S1_S1_S1_S1_S1_S1_i_param_6];
	ld.param.u64 	%rd51, [_Z26fused_strassen_prep_kernelPKdS0_S0_S0_S0_S0_S0_S0_PdS1_S1_S1_S1_S1_S1_S1_i_param_2];
	ld.param.u64 	%rd50, [_Z26fused_strassen_prep_kernelPKdS0_S0_S0_S0_S0_S0_S0_PdS1_S1_S1_S1_S1_S1_S1_i_param_0];
	cvta.to.global.u64 	%rd17, %rd50;
	cvta.to.global.u64 	%rd18, %rd4;
	cvta.to.global.u64 	%rd19, %rd9;
	cvta.to.global.u64 	%rd20, %rd51;
	cvta.to.global.u64 	%rd21, %rd10;
	cvta.to.global.u64 	%rd22, %rd2;
	cvta.to.global.u64 	%rd23, %rd11;
	cvta.to.global.u64 	%rd24, %rd12;
	cvta.to.global.u64 	%rd25, %rd5;
	cvta.to.global.u64 	%rd26, %rd8;
	cvta.to.global.u64 	%rd27, %rd13;
	cvta.to.global.u64 	%rd28, %rd6;
	cvta.to.global.u64 	%rd29, %rd14;
	cvta.to.global.u64 	%rd30, %rd52;
	cvta.to.global.u64 	%rd31, %rd53;
	cvta.to.global.u64 	%rd32, %rd16;
	mul.wide.s32 	%rd33, %r1, 8;
	add.s64 	%rd34, %rd17, %rd33;
	ld.global.f64 	%fd1, [%rd34];
	add.s64 	%rd35, %rd18, %rd33;
	ld.global.f64 	%fd2, [%rd35];
	add.f64 	%fd3, %fd1, %fd2;
	add.s64 	%rd36, %rd19, %rd33;
	st.global.f64 	[%rd36], %fd3;
	add.s64 	%rd37, %rd20, %rd33;
	ld.global.f64 	%fd4, [%rd37];
	ld.global.f64 	%fd5, [%rd35];
	add.f64 	%fd6, %fd4, %fd5;
	add.s64 	%rd38, %rd21, %rd33;
	st.global.f64 	[%rd38], %fd6;
	ld.global.f64 	%fd7, [%rd34];
	add.s64 	%rd39, %rd22, %rd33;
	ld.global.f64 	%fd8, [%rd39];
	add.f64 	%fd9, %fd7, %fd8;
	add.s64 	%rd40, %rd23, %rd33;
	st.global.f64 	[%rd40], %fd9;
	ld.global.f64 	%fd10, [%rd37];
	ld.global.f64 	%fd11, [%rd34];
	sub.f64 	%fd12, %fd10, %fd11;
	add.s64 	%rd41, %rd24, %rd33;
	st.global.f64 	[%rd41], %fd12;
	add.s64 	%rd42, %rd25, %rd33;
	ld.global.f64 	%fd13, [%rd42];
	add.s64 	%rd43, %rd26, %rd33;
	ld.global.f64 	%fd14, [%rd43];
	add.f64 	%fd15, %fd13, %fd14;
	add.s64 	%rd44, %rd27, %rd33;
	st.global.f64 	[%rd44], %fd15;
	add.s64 	%rd45, %rd28, %rd33;
	ld.global.f64 	%fd16, [%rd45];
	ld.global.f64 	%fd17, [%rd43];
	sub.f64 	%fd18, %fd16, %fd17;
	add.s64 	%rd46, %rd29, %rd33;
	st.global.f64 	[%rd46], %fd18;
	add.s64 	%rd47, %rd30, %rd33;
	ld.global.f64 	%fd19, [%rd47];
	ld.global.f64 	%fd20, [%rd42];
	sub.f64 	%fd21, %fd19, %fd20;
	add.s64 	%rd48, %rd31, %rd33;
	st.global.f64 	[%rd48], %fd21;
	ld.global.f64 	%fd22, [%rd42];
	ld.global.f64 	%fd23, [%rd45];
	add.f64 	%fd24, %fd22, %fd23;
	add.s64 	%rd49, %rd32, %rd33;
	st.global.f64 	[%rd49], %fd24;
$L__BB0_2:
	ret;

}
	// .globl	_Z29fused_strassen_combine_kernelPKdS0_S0_S0_S0_S0_S0_PdS1_S1_S1_i
.visible .entry _Z29fused_strassen_combine_kernelPKdS0_S0_S0_S0_S0_S0_PdS1_S1_S1_i(
	.param .u64 .ptr .align 1 _Z29fused_strassen_combine_kernelPKdS0_S0_S0_S0_S0_S0_PdS1_S1_S1_i_param_0,
	.param .u64 .ptr .align 1 _Z29fused_strassen_combine_kernelPKdS0_S0_S0_S0_S0_S0_PdS1_S1_S1_i_param_1,
	.param .u64 .ptr .align 1 _Z29fused_strassen_combine_kernelPKdS0_S0_S0_S0_S0_S0_PdS1_S1_S1_i_param_2,
	.param .u64 .ptr .align 1 _Z29fused_strassen_combine_kernelPKdS0_S0_S0_S0_S0_S0_PdS1_S1_S1_i_param_3,
	.param .u64 .ptr .align 1 _Z29fused_strassen_combine_kernelPKdS0_S0_S0_S0_S0_S0_PdS1_S1_S1_i_param_4,
	.param .u64 .ptr .align 1 _Z29fused_strassen_combine_kernelPKdS0_S0_S0_S0_S0_S0_PdS1_S1_S1_i_param_5,
	.param .u64 .ptr .align 1 _Z29fused_strassen_combine_kernelPKdS0_S0_S0_S0_S0_S0_PdS1_S1_S1_i_param_6,
	.param .u64 .ptr .align 1 _Z29fused_strassen_combine_kernelPKdS0_S0_S0_S0_S0_S0_PdS1_S1_S1_i_param_7,
	.param .u64 .ptr .align 1 _Z29fused_strassen_combine_kernelPKdS0_S0_S0_S0_S0_S0_PdS1_S1_S1_i_param_8,
	.param .u64 .ptr .align 1 _Z29fused_strassen_combine_kernelPKdS0_S0_S0_S0_S0_S0_PdS1_S1_S1_i_param_9,
	.param .u64 .ptr .align 1 _Z29fused_strassen_combine_kernelPKdS0_S0_S0_S0_S0_S0_PdS1_S1_S1_i_param_10,
	.param .u32 _Z29fused_strassen_combine_kernelPKdS0_S0_S0_S0_S0_S0_PdS1_S1_S1_i_param_11
)
{
	.reg .pred 	%p<2>;
	.reg .b32 	%r<7>;
	.reg .b64 	%rd<37>;
	.reg .b64 	%fd<21>;

	ld.param.u64 	%rd2, [_Z29fused_strassen_combine_kernelPKdS0_S0_S0_S0_S0_S0_PdS1_S1_S1_i_param_1];
	ld.param.u64 	%rd4, [_Z29fused_strassen_combine_kernelPKdS0_S0_S0_S0_S0_S0_PdS1_S1_S1_i_param_3];
	ld.param.u64 	%rd5, [_Z29fused_strassen_combine_kernelPKdS0_S0_S0_S0_S0_S0_PdS1_S1_S1_i_param_4];
	ld.param.u64 	%rd6, [_Z29fused_strassen_combine_kernelPKdS0_S0_S0_S0_S0_S0_PdS1_S1_S1_i_param_5];
	ld.param.u64 	%rd7, [_Z29fused_strassen_combine_kernelPKdS0_S0_S0_S0_S0_S0_PdS1_S1_S1_i_param_6];
	ld.param.u64 	%rd8, [_Z29fused_strassen_combine_kernelPKdS0_S0_S0_S0_S0_S0_PdS1_S1_S1_i_param_7];
	ld.param.u64 	%rd9, [_Z29fused_strassen_combine_kernelPKdS0_S0_S0_S0_S0_S0_PdS1_S1_S1_i_param_8];
	ld.param.u64 	%rd10, [_Z29fused_strassen_combine_kernelPKdS0_S0_S0_S0_S0_S0_PdS1_S1_S1_i_param_9];
	ld.param.u64 	%rd11, [_Z29fused_strassen_combine_kernelPKdS0_S0_S0_S0_S0_S0_PdS1_S1_S1_i_param_10];
	ld.param.u32 	%r2, [_Z29fused_strassen_combine_kernelPKdS0_S0_S0_S0_S0_S0_PdS1_S1_S1_i_param_11];
	mov.u32 	%r3, %ctaid.x;
	mov.u32 	%r4, %ntid.x;
	mov.u32 	%r5, %tid.x;
	mad.lo.s32 	%r1, %r3, %r4, %r5;
	mul.lo.s32 	%r6, %r2, %r2;
	setp.ge.s32 	%p1, %r1, %r6;
	@%p1 bra 	$L__BB1_2;
	ld.param.u64 	%rd36, [_Z29fused_strassen_combine_kernelPKdS0_S0_S0_S0_S0_S0_PdS1_S1_S1_i_param_2];
	ld.param.u64 	%rd35, [_Z29fused_strassen_combine_kernelPKdS0_S0_S0_S0_S0_S0_PdS1_S1_S1_i_param_0];
	cvta.to.global.u64 	%rd12, %rd35;
	cvta.to.global.u64 	%rd13, %rd4;
	cvta.to.global.u64 	%rd14, %rd5;
	cvta.to.global.u64 	%rd15, %rd7;
	cvta.to.global.u64 	%rd16, %rd8;
	cvta.to.global.u64 	%rd17, %rd36;
	cvta.to.global.u64 	%rd18, %rd9;
	cvta.to.global.u64 	%rd19, %rd2;
	cvta.to.global.u64 	%rd20, %rd10;
	cvta.to.global.u64 	%rd21, %rd6;
	cvta.to.global.u64 	%rd22, %rd11;
	mul.wide.s32 	%rd23, %r1, 8;
	add.s64 	%rd24, %rd12, %rd23;
	ld.global.f64 	%fd1, [%rd24];
	add.s64 	%rd25, %rd13, %rd23;
	ld.global.f64 	%fd2, [%rd25];
	add.f64 	%fd3, %fd1, %fd2;
	add.s64 	%rd26, %rd14, %rd23;
	ld.global.f64 	%fd4, [%rd26];
	sub.f64 	%fd5, %fd3, %fd4;
	add.s64 	%rd27, %rd15, %rd23;
	ld.global.f64 	%fd6, [%rd27];
	add.f64 	%fd7, %fd5, %fd6;
	add.s64 	%rd28, %rd16, %rd23;
	st.global.f64 	[%rd28], %fd7;
	add.s64 	%rd29, %rd17, %rd23;
	ld.global.f64 	%fd8, [%rd29];
	ld.global.f64 	%fd9, [%rd26];
	add.f64 	%fd10, %fd8, %fd9;
	add.s64 	%rd30, %rd18, %rd23;
	st.global.f64 	[%rd30], %fd10;
	add.s64 	%rd31, %rd19, %rd23;
	ld.global.f64 	%fd11, [%rd31];
	ld.global.f64 	%fd12, [%rd25];
	add.f64 	%fd13, %fd11, %fd12;
	add.s64 	%rd32, %rd20, %rd23;
	st.global.f64 	[%rd32], %fd13;
	ld.global.f64 	%fd14, [%rd24];
	ld.global.f64 	%fd15, [%rd31];
	sub.f64 	%fd16, %fd14, %fd15;
	ld.global.f64 	%fd17, [%rd29];
	add.f64 	%fd18, %fd16, %fd17;
	add.s64 	%rd33, %rd21, %rd23;
	ld.global.f64 	%fd19, [%rd33];
	add.f64 	%fd20, %fd18, %fd19;
	add.s64 	%rd34, %rd22, %rd23;
	st.global.f64 	[%rd34], %fd20;
$L__BB1_2:
	ret;

}
	// .globl	_Z20fused_m7_prep_kernelPKdS0_S0_S0_PdS1_i
.visible .entry _Z20fused_m7_prep_kernelPKdS0_S0_S0_PdS1_i(
	.param .u64 .ptr .align 1 _Z20fused_m7_prep_kernelPKdS0_S0_S0_PdS1_i_param_0,
	.param .u64 .ptr .align 1 _Z20fused_m7_prep_kernelPKdS0_S0_S0_PdS1_i_param_1,
	.param .u64 .ptr .align 1 _Z20fused_m7_prep_kernelPKdS0_S0_S0_PdS1_i_param_2,
	.param .u64 .ptr .align 1 _Z20fused_m7_prep_kernelPKdS0_S0_S0_PdS1_i_param_3,
	.param .u64 .ptr .align 1 _Z20fused_m7_prep_kernelPKdS0_S0_S0_PdS1_i_param_4,
	.param .u64 .ptr .align 1 _Z20fused_m7_prep_kernelPKdS0_S0_S0_PdS1_i_param_5,
	.param .u32 _Z20fused_m7_prep_kernelPKdS0_S0_S0_PdS1_i_param_6
)
{
	.reg .pred 	%p<2>;
	.reg .b32 	%r<7>;
	.reg .b64 	%rd<20>;
	.reg .b64 	%fd<7>;

	ld.param.u64 	%rd1, [_Z20fused_m7_prep_kernelPKdS0_S0_S0_PdS1_i_param_0];
	ld.param.u64 	%rd2, [_Z20fused_m7_prep_kernelPKdS0_S0_S0_PdS1_i_param_1];
	ld.param.u64 	%rd3, [_Z20fused_m7_prep_kernelPKdS0_S0_S0_PdS1_i_param_2];
	ld.param.u64 	%rd4, [_Z20fused_m7_prep_kernelPKdS0_S0_S0_PdS1_i_param_3];
	ld.param.u64 	%rd5, [_Z20fused_m7_prep_kernelPKdS0_S0_S0_PdS1_i_param_4];
	ld.param.u64 	%rd6, [_Z20fused_m7_prep_kernelPKdS0_S0_S0_PdS1_i_param_5];
	ld.param.u32 	%r2, [_Z20fused_m7_prep_kernelPKdS0_S0_S0_PdS1_i_param_6];
	mov.u32 	%r3, %ctaid.x;
	mov.u32 	%r4, %ntid.x;
	mov.u32 	%r5, %tid.x;
	mad.lo.s32 	%r1, %r3, %r4, %r5;
	mul.lo.s32 	%r6, %r2, %r2;
	setp.ge.s32 	%p1, %r1, %r6;
	@%p1 bra 	$L__BB2_2;
	cvta.to.global.u64 	%rd7, %rd1;
	cvta.to.global.u64 	%rd8, %rd2;
	cvta.to.global.u64 	%rd9, %rd5;
	cvta.to.global.u64 	%rd10, %rd3;
	cvta.to.global.u64 	%rd11, %rd4;
	cvta.to.global.u64 	%rd12, %rd6;
	mul.wide.s32 	%rd13, %r1, 8;
	add.s64 	%rd14, %rd7, %rd13;
	ld.global.f64 	%fd1, [%rd14];
	add.s64 	%rd15, %rd8, %rd13;
	ld.global.f64 	%fd2, [%rd15];
	sub.f64 	%fd3, %fd1, %fd2;
	add.s64 	%rd16, %rd9, %rd13;
	st.global.f64 	[%rd16], %fd3;
	add.s64 	%rd17, %rd10, %rd13;
	ld.global.f64 	%fd4, [%rd17];
	add.s64 	%rd18, %rd11, %rd13;
	ld.global.f64 	%fd5, [%rd18];
	add.f64 	%fd6, %fd4, %fd5;
	add.s64 	%rd19, %rd12, %rd13;
	st.global.f64 	[%rd19], %fd6;
$L__BB2_2:
	ret;

}
	// .globl	_Z13matmul_kernelPKdS0_Pdi
.visible .entry _Z13matmul_kernelPKdS0_Pdi(
	.param .u64 .ptr .align 1 _Z13matmul_kernelPKdS0_Pdi_param_0,
	.param .u64 .ptr .align 1 _Z13matmul_kernelPKdS0_Pdi_param_1,
	.param .u64 .ptr .align 1 _Z13matmul_kernelPKdS0_Pdi_param_2,
	.param .u32 _Z13matmul_kernelPKdS0_Pdi_param_3
)
{
	.reg .pred 	%p<8>;
	.reg .b32 	%r<43>;
	.reg .b64 	%rd<13>;
	.reg .b64 	%fd<111>;
	// demoted variable
	.shared .align 8 .b8 _ZZ13matmul_kernelPKdS0_PdiE2As[8192];
	// demoted variable
	.shared .align 8 .b8 _ZZ13matmul_kernelPKdS0_PdiE2Bs[8192];
	ld.param.u64 	%rd3, [_Z13matmul_kernelPKdS0_Pdi_param_0];
	ld.param.u64 	%rd4, [_Z13matmul_kernelPKdS0_Pdi_param_1];
	ld.param.u64 	%rd5, [_Z13matmul_kernelPKdS0_Pdi_param_2];
	ld.param.u32 	%r24, [_Z13matmul_kernelPKdS0_Pdi_param_3];
	mov.u32 	%r38, %tid.x;
	mov.u32 	%r40, %tid.y;
	mov.u32 	%r25, %ctaid.y;
	shl.b32 	%r26, %r25, 5;
	add.s32 	%r3, %r26, %r40;
	mov.u32 	%r27, %ctaid.x;
	shl.b32 	%r4, %r27, 5;
	add.s32 	%r5, %r4, %r38;
	setp.lt.s32 	%p1, %r24, 1;
	mov.f64 	%fd110, 0d0000000000000000;
	@%p1 bra 	$L__BB3_7;
	add.s32 	%r28, %r24, 31;
	shr.u32 	%r29, %r28, 5;
	shl.b32 	%r30, %r40, 8;
	mov.u32 	%r31, _ZZ13matmul_kernelPKdS0_PdiE2As;
	add.s32 	%r6, %r31, %r30;
	shl.b32 	%r32, %r38, 3;
	add.s32 	%r7, %r6, %r32;
	mov.u32 	%r33, _ZZ13matmul_kernelPKdS0_PdiE2Bs;
	add.s32 	%r9, %r33, %r32;
	add.s32 	%r8, %r9, %r30;
	neg.s32 	%r42, %r29;
	mad.lo.s32 	%r34, %r40, %r24, %r38;
	add.s32 	%r41, %r34, %r4;
	shl.b32 	%r12, %r24, 5;
	mad.lo.s32 	%r39, %r24, %r3, %r38;
	cvta.to.global.u64 	%rd1, %rd3;
	cvta.to.global.u64 	%rd2, %rd4;
	mov.f64 	%fd110, 0d0000000000000000;
$L__BB3_2:
	setp.ge.u32 	%p2, %r3, %r24;
	setp.ge.s32 	%p3, %r38, %r24;
	mov.f64 	%fd108, 0d0000000000000000;
	or.pred  	%p4, %p2, %p3;
	@%p4 bra 	$L__BB3_4;
	mul.wide.u32 	%rd6, %r39, 8;
	add.s64 	%rd7, %rd1, %rd6;
	ld.global.f64 	%fd108, [%rd7];
$L__BB3_4:
	st.shared.f64 	[%r7], %fd108;
	mov.f64 	%fd109, 0d0000000000000000;
	max.s32 	%r35, %r5, %r40;
	setp.ge.s32 	%p5, %r35, %r24;
	@%p5 bra 	$L__BB3_6;
	mul.wide.s32 	%rd8, %r41, 8;
	add.s64 	%rd9, %rd2, %rd8;
	ld.global.f64 	%fd109, [%rd9];
$L__BB3_6:
	st.shared.f64 	[%r8], %fd109;
	bar.sync 	0;
	ld.shared.f64 	%fd12, [%r6];
	ld.shared.f64 	%fd13, [%r9];
	fma.rn.f64 	%fd14, %fd12, %fd13, %fd110;
	ld.shared.f64 	%fd15, [%r6+8];
	ld.shared.f64 	%fd16, [%r9+256];
	fma.rn.f64 	%fd17, %fd15, %fd16, %fd14;
	ld.shared.f64 	%fd18, [%r6+16];
	ld.shared.f64 	%fd19, [%r9+512];
	fma.rn.f64 	%fd20, %fd18, %fd19, %fd17;
	ld.shared.f64 	%fd21, [%r6+24];
	ld.shared.f64 	%fd22, [%r9+768];
	fma.rn.f64 	%fd23, %fd21, %fd22, %fd20;
	ld.shared.f64 	%fd24, [%r6+32];
	ld.shared.f64 	%fd25, [%r9+1024];
	fma.rn.f64 	%fd26, %fd24, %fd25, %fd23;
	ld.shared.f64 	%fd27, [%r6+40];
	ld.shared.f64 	%fd28, [%r9+1280];
	fma.rn.f64 	%fd29, %fd27, %fd28, %fd26;
	ld.shared.f64 	%fd30, [%r6+48];
	ld.shared.f64 	%fd31, [%r9+1536];
	fma.rn.f64 	%fd32, %fd30, %fd31, %fd29;
	ld.shared.f64 	%fd33, [%r6+56];
	ld.shared.f64 	%fd34, [%r9+1792];
	fma.rn.f64 	%fd35, %fd33, %fd34, %fd32;
	ld.shared.f64 	%fd36, [%r6+64];
	ld.shared.f64 	%fd37, [%r9+2048];
	fma.rn.f64 	%fd38, %fd36, %fd37, %fd35;
	ld.shared.f64 	%fd39, [%r6+72];
	ld.shared.f64 	%fd40, [%r9+2304];
	fma.rn.f64 	%fd41, %fd39, %fd40, %fd38;
	ld.shared.f64 	%fd42, [%r6+80];
	ld.shared.f64 	%fd43, [%r9+2560];
	fma.rn.f64 	%fd44, %fd42, %fd43, %fd41;
	ld.shared.f64 	%fd45, [%r6+88];
	ld.shared.f64 	%fd46, [%r9+2816];
	fma.rn.f64 	%fd47, %fd45, %fd46, %fd44;
	ld.shared.f64 	%fd48, [%r6+96];
	ld.shared.f64 	%fd49, [%r9+3072];
	fma.rn.f64 	%fd50, %fd48, %fd49, %fd47;
	ld.shared.f64 	%fd51, [%r6+104];
	ld.shared.f64 	%fd52, [%r9+3328];
	fma.rn.f64 	%fd53, %fd51, %fd52, %fd50;
	ld.shared.f64 	%fd54, [%r6+112];
	ld.shared.f64 	%fd55, [%r9+3584];
	fma.rn.f64 	%fd56, %fd54, %fd55, %fd53;
	ld.shared.f64 	%fd57, [%r6+120];
	ld.shared.f64 	%fd58, [%r9+3840];
	fma.rn.f64 	%fd59, %fd57, %fd58, %fd56;
	ld.shared.f64 	%fd60, [%r6+128];
	ld.shared.f64 	%fd61, [%r9+4096];
	fma.rn.f64 	%fd62, %fd60, %fd61, %fd59;
	ld.shared.f64 	%fd63, [%r6+136];
	ld.shared.f64 	%fd64, [%r9+4352];
	fma.rn.f64 	%fd65, %fd63, %fd64, %fd62;
	ld.shared.f64 	%fd66, [%r6+144];
	ld.shared.f64 	%fd67, [%r9+4608];
	fma.rn.f64 	%fd68, %fd66, %fd67, %fd65;
	ld.shared.f64 	%fd69, [%r6+152];
	ld.shared.f64 	%fd70, [%r9+4864];
	fma.rn.f64 	%fd71, %fd69, %fd70, %fd68;
	ld.shared.f64 	%fd72, [%r6+160];
	ld.shared.f64 	%fd73, [%r9+5120];
	fma.rn.f64 	%fd74, %fd72, %fd73, %fd71;
	ld.shared.f64 	%fd75, [%r6+168];
	ld.shared.f64 	%fd76, [%r9+5376];
	fma.rn.f64 	%fd77, %fd75, %fd76, %fd74;
	ld.shared.f64 	%fd78, [%r6+176];
	ld.shared.f64 	%fd79, [%r9+5632];
	fma.rn.f64 	%fd80, %fd78, %fd79, %fd77;
	ld.shared.f64 	%fd81, [%r6+184];
	ld.shared.f64 	%fd82, [%r9+5888];
	fma.rn.f64 	%fd83, %fd81, %fd82, %fd80;
	ld.shared.f64 	%fd84, [%r6+192];
	ld.shared.f64 	%fd85, [%r9+6144];
	fma.rn.f64 	%fd86, %fd84, %fd85, %fd83;
	ld.shared.f64 	%fd87, [%r6+200];
	ld.shared.f64 	%fd88, [%r9+6400];
	fma.rn.f64 	%fd89, %fd87, %fd88, %fd86;
	ld.shared.f64 	%fd90, [%r6+208];
	ld.shared.f64 	%fd91, [%r9+6656];
	fma.rn.f64 	%fd92, %fd90, %fd91, %fd89;
	ld.shared.f64 	%fd93, [%r6+216];
	ld.shared.f64 	%fd94, [%r9+6912];
	fma.rn.f64 	%fd95, %fd93, %fd94, %fd92;
	ld.shared.f64 	%fd96, [%r6+224];
	ld.shared.f64 	%fd97, [%r9+7168];
	fma.rn.f64 	%fd98, %fd96, %fd97, %fd95;
	ld.shared.f64 	%fd99, [%r6+232];
	ld.shared.f64 	%fd100, [%r9+7424];
	fma.rn.f64 	%fd101, %fd99, %fd100, %fd98;
	ld.shared.f64 	%fd102, [%r6+240];
	ld.shared.f64 	%fd103, [%r9+7680];
	fma.rn.f64 	%fd104, %fd102, %fd103, %fd101;
	ld.shared.f64 	%fd105, [%r6+248];
	ld.shared.f64 	%fd106, [%r9+7936];
	fma.rn.f64 	%fd110, %fd105, %fd106, %fd104;
	bar.sync 	0;
	add.s32 	%r42, %r42, 1;
	setp.ne.s32 	%p6, %r42, 0;
	add.s32 	%r41, %r41, %r12;
	add.s32 	%r40, %r40, 32;
	add.s32 	%r39, %r39, 32;
	add.s32 	%r38, %r38, 32;
	@%p6 bra 	$L__BB3_2;
$L__BB3_7:
	max.s32 	%r36, %r3, %r5;
	setp.ge.s32 	%p7, %r36, %r24;
	@%p7 bra 	$L__BB3_9;
	mad.lo.s32 	%r37, %r24, %r3, %r5;
	cvta.to.global.u64 	%rd10, %rd5;
	mul.wide.s32 	%rd11, %r37, 8;
	add.s64 	%rd12, %rd10, %rd11;
	st.global.f64 	[%rd12], %fd110;
$L__BB3_9:
	ret;

}
	// .globl	_Z17accumulate_kernelPdPKdiiii
.visible .entry _Z17accumulate_kernelPdPKdiiii(
	.param .u64 .ptr .align 1 _Z17accumulate_kernelPdPKdiiii_param_0,
	.param .u64 .ptr .align 1 _Z17accumulate_kernelPdPKdiiii_param_1,
	.param .u32 _Z17accumulate_kernelPdPKdiiii_param_2,
	.param .u32 _Z17accumulate_kernelPdPKdiiii_param_3,
	.param .u32 _Z17accumulate_kernelPdPKdiiii_param_4,
	.param .u32 _Z17accumulate_kernelPdPKdiiii_param_5
)
{
	.reg .pred 	%p<3>;
	.reg .b32 	%r<18>;
	.reg .b64 	%rd<9>;
	.reg .b64 	%fd<4>;

	ld.param.u64 	%rd1, [_Z17accumulate_kernelPdPKdiiii_param_0];
	ld.param.u64 	%rd2, [_Z17accumulate_kernelPdPKdiiii_param_1];
	ld.param.u32 	%r4, [_Z17accumulate_kernelPdPKdiiii_param_2];
	ld.param.u32 	%r5, [_Z17accumulate_kernelPdPKdiiii_param_3];
	ld.param.u32 	%r6, [_Z17accumulate_kernelPdPKdiiii_param_4];
	ld.param.u32 	%r7, [_Z17accumulate_kernelPdPKdiiii_param_5];
	mov.u32 	%r8, %ctaid.x;
	mov.u32 	%r9, %ntid.x;
	mov.u32 	%r10, %tid.x;
	mad.lo.s32 	%r1, %r8, %r9, %r10;
	mul.lo.s32 	%r11, %r6, %r6;
	setp.ge.s32 	%p1, %r1, %r11;
	@%p1 bra 	$L__BB4_3;
	div.s32 	%r12, %r1, %r6;
	mul.lo.s32 	%r14, %r12, %r6;
	sub.s32 	%r15, %r1, %r14;
	add.s32 	%r2, %r12, %r4;
	add.s32 	%r3, %r15, %r5;
	max.s32 	%r16, %r2, %r3;
	setp.ge.s32 	%p2, %r16, %r7;
	@%p2 bra 	$L__BB4_3;
	cvta.to.global.u64 	%rd3, %rd2;
	mul.wide.s32 	%rd4, %r1, 8;
	add.s64 	%rd5, %rd3, %rd4;
	ld.global.f64 	%fd1, [%rd5];
	mad.lo.s32 	%r17, %r2, %r7, %r3;
	cvta.to.global.u64 	%rd6, %rd1;
	mul.wide.s32 	%rd7, %r17, 8;
	add.s64 	%rd8, %rd6, %rd7;
	ld.global.f64 	%fd2, [%rd8];
	add.f64 	%fd3, %fd1, %fd2;
	st.global.f64 	[%rd8], %fd3;
$L__BB4_3:
	ret;

}


// ===== COMPILED SASS (sm_100) =====

	.target	sm_100

	.elftype	@"ET_EXEC"


//--------------------- .note.nv.tkinfo           --------------------------
	.section	.note.nv.tkinfo,"",@"SHT_NOTE"
	.sectionflags	@"SHF_NOTE_NV_TKINFO"
	.tkinfo
        /*0018*/ 	.word	0x00000002
        /*0030*/ 	.string	""
        /*0030*/ 	.string	"ptxas"
        /*0030*/ 	.string	"Cuda compilation tools, release 13.0, V13.0.88"
        /*0030*/ 	.string	"Build cuda_13.0.r13.0/compiler.36424714_0"
        /*0030*/ 	.string	"-arch sm_100 -m 64 "



//--------------------- .note.nv.cuinfo           --------------------------
	.section	.note.nv.cuinfo,"",@"SHT_NOTE"
	.sectionflags	@"SHF_NOTE_NV_CUINFO"
        /*0018*/ 	.short	0x0002
        /*001a*/ 	.short	0x0064
        /*001c*/ 	.short	0x0082
	.zero		2


//--------------------- .nv.info                  --------------------------
	.section	.nv.info,"",@"SHT_CUDA_INFO"
	.align	4


	//----- nvinfo : EIATTR_REGCOUNT
	.align		4
        /*0000*/ 	.byte	0x04, 0x2f
        /*0002*/ 	.short	(.L_1 - .L_0)
	.align		4
.L_0:
        /*0004*/ 	.word	index@(_Z26fused_strassen_prep_kernelPKdS0_S0_S0_S0_S0_S0_S0_PdS1_S1_S1_S1_S1_S1_S1_i)
        /*0008*/ 	.word	0x0000001a


	//----- nvinfo : EIATTR_FRAME_SIZE
	.align		4
.L_1:
        /*000c*/ 	.byte	0x04, 0x11
        /*000e*/ 	.short	(.L_3 - .L_2)
	.align		4
.L_2:
        /*0010*/ 	.word	index@(_Z26fused_strassen_prep_kernelPKdS0_S0_S0_S0_S0_S0_S0_PdS1_S1_S1_S1_S1_S1_S1_i)
        /*0014*/ 	.word	0x00000000


	//----- nvinfo : EIATTR_REGCOUNT
	.align		4
.L_3:
        /*0018*/ 	.byte	0x04, 0x2f
        /*001a*/ 	.short	(.L_5 - .L_4)
	.align		4
.L_4:
        /*001c*/ 	.word	index@(_Z29fused_strassen_combine_kernelPKdS0_S0_S0_S0_S0_S0_PdS1_S1_S1_i)
        /*0020*/ 	.word	0x00000018


	//----- nvinfo : EIATTR_FRAME_SIZE
	.align		4
.L_5:
        /*0024*/ 	.byte	0x04, 0x11
        /*0026*/ 	.short	(.L_7 - .L_6)
	.align		4
.L_6:
        /*0028*/ 	.word	index@(_Z29fused_strassen_combine_kernelPKdS0_S0_S0_S0_S0_S0_PdS1_S1_S1_i)
        /*002c*/ 	.word	0x00000000


	//----- nvinfo : EIATTR_REGCOUNT
	.align		4
.L_7:
        /*0030*/ 	.byte	0x04, 0x2f
        /*0032*/ 	.short	(.L_9 - .L_8)
	.align		4
.L_8:
        /*0034*/ 	.word	index@(_Z20fused_m7_prep_kernelPKdS0_S0_S0_PdS1_i)
        /*0038*/ 	.word	0x00000010


	//----- nvinfo : EIATTR_FRAME_SIZE
	.align		4
.L_9:
        /*003c*/ 	.byte	0x04, 0x11
        /*003e*/ 	.short	(.L_11 - .L_10)
	.align		4
.L_10:
        /*0040*/ 	.word	index@(_Z20fused_m7_prep_kernelPKdS0_S0_S0_PdS1_i)
        /*0044*/ 	.word	0x00000000


	//----- nvinfo : EIATTR_REGCOUNT
	.align		4
.L_11:
        /*0048*/ 	.byte	0x04, 0x2f
        /*004a*/ 	.short	(.L_13 - .L_12)
	.align		4
.L_12:
        /*004c*/ 	.word	index@(_Z13matmul_kernelPKdS0_Pdi)
        /*0050*/ 	.word	0x00000020


	//----- nvinfo : EIATTR_FRAME_SIZE
	.align		4
.L_13:
        /*0054*/ 	.byte	0x04, 0x11
        /*0056*/ 	.short	(.L_15 - .L_14)
	.align		4
.L_14:
        /*0058*/ 	.word	index@(_Z13matmul_kernelPKdS0_Pdi)
        /*005c*/ 	.word	0x00000000


	//----- nvinfo : EIATTR_REGCOUNT
	.align		4
.L_15:
        /*0060*/ 	.byte	0x04, 0x2f
        /*0062*/ 	.short	(.L_17 - .L_16)
	.align		4
.L_16:
        /*0064*/ 	.word	index@(_Z17accumulate_kernelPdPKdiiii)
        /*0068*/ 	.word	0x0000000c


	//----- nvinfo : EIATTR_FRAME_SIZE
	.align		4
.L_17:
        /*006c*/ 	.byte	0x04, 0x11
        /*006e*/ 	.short	(.L_19 - .L_18)
	.align		4
.L_18:
        /*0070*/ 	.word	index@(_Z17accumulate_kernelPdPKdiiii)
        /*0074*/ 	.word	0x00000000


	//----- nvinfo : EIATTR_MIN_STACK_SIZE
	.align		4
.L_19:
        /*0078*/ 	.byte	0x04, 0x12
        /*007a*/ 	.short	(.L_21 - .L_20)
	.align		4
.L_20:
        /*007c*/ 	.word	index@(_Z17accumulate_kernelPdPKdiiii)
        /*0080*/ 	.word	0x00000000


	//----- nvinfo : EIATTR_MIN_STACK_SIZE
	.align		4
.L_21:
        /*0084*/ 	.byte	0x04, 0x12
        /*0086*/ 	.short	(.L_23 - .L_22)
	.align		4
.L_22:
        /*0088*/ 	.word	index@(_Z13matmul_kernelPKdS0_Pdi)
        /*008c*/ 	.word	0x00000000


	//----- nvinfo : EIATTR_MIN_STACK_SIZE
	.align		4
.L_23:
        /*0090*/ 	.byte	0x04, 0x12
        /*0092*/ 	.short	(.L_25 - .L_24)
	.align		4
.L_24:
        /*0094*/ 	.word	index@(_Z20fused_m7_prep_kernelPKdS0_S0_S0_PdS1_i)
        /*0098*/ 	.word	0x00000000


	//----- nvinfo : EIATTR_MIN_STACK_SIZE
	.align		4
.L_25:
        /*009c*/ 	.byte	0x04, 0x12
        /*009e*/ 	.short	(.L_27 - .L_26)
	.align		4
.L_26:
        /*00a0*/ 	.word	index@(_Z29fused_strassen_combine_kernelPKdS0_S0_S0_S0_S0_S0_PdS1_S1_S1_i)
        /*00a4*/ 	.word	0x00000000


	//----- nvinfo : EIATTR_MIN_STACK_SIZE
	.align		4
.L_27:
        /*00a8*/ 	.byte	0x04, 0x12
        /*00aa*/ 	.short	(.L_29 - .L_28)
	.align		4
.L_28:
        /*00ac*/ 	.word	index@(_Z26fused_strassen_prep_kernelPKdS0_S0_S0_S0_S0_S0_S0_PdS1_S1_S1_S1_S1_S1_S1_i)
        /*00b0*/ 	.word	0x00000000
.L_29:


//--------------------- .nv.compat                --------------------------
	.section	.nv.compat,"",@"SHT_CUDA_COMPAT_INFO"
	.align	4
        /*0000*/ 	.byte	0x02, 0x09, 0x00, 0x00, 0x02, 0x02, 0x01, 0x00, 0x02, 0x05, 0x05, 0x00, 0x03, 0x07, 0x01, 0x01
        /*0010*/ 	.byte	0x02, 0x03, 0x00, 0x00, 0x02, 0x06, 0x01, 0x00, 0x04, 0x0b, 0x08, 0x00, 0x01, 0x00, 0x00, 0x00
        /*0020*/ 	.byte	0x00, 0x00, 0x00, 0x00


//--------------------- .nv.info._Z17accumulate_kernelPdPKdiiii --------------------------
	.section	.nv.info._Z17accumulate_kernelPdPKdiiii,"",@"SHT_CUDA_INFO"
	.sectionflags	@""
	.align	4


	//----- nvinfo : EIATTR_CUDA_API_VERSION
	.align		4
        /*0000*/ 	.byte	0x04, 0x37
        /*0002*/ 	.short	(.L_31 - .L_30)
.L_30:
        /*0004*/ 	.word	0x00000082


	//----- nvinfo : EIATTR_KPARAM_INFO
	.align		4
.L_31:
        /*0008*/ 	.byte	0x04, 0x17
        /*000a*/ 	.short	(.L_33 - .L_32)
.L_32:
        /*000c*/ 	.word	0x00000000
        /*0010*/ 	.short	0x0005
        /*0012*/ 	.short	0x001c
        /*0014*/ 	.byte	0x00, 0xf0, 0x11, 0x00


	//----- nvinfo : EIATTR_KPARAM_INFO
	.align		4
.L_33:
        /*0018*/ 	.byte	0x04, 0x17
        /*001a*/ 	.short	(.L_35 - .L_34)
.L_34:
        /*001c*/ 	.word	0x00000000
        /*0020*/ 	.short	0x0004
        /*0022*/ 	.short	0x0018
        /*0024*/ 	.byte	0x00, 0xf0, 0x11, 0x00


	//----- nvinfo : EIATTR_KPARAM_INFO
	.align		4
.L_35:
        /*0028*/ 	.byte	0x04, 0x17
        /*002a*/ 	.short	(.L_37 - .L_36)
.L_36:
        /*002c*/ 	.word	0x00000000
        /*0030*/ 	.short	0x0003
        /*0032*/ 	.short	0x0014
        /*0034*/ 	.byte	0x00, 0xf0, 0x11, 0x00


	//----- nvinfo : EIATTR_KPARAM_INFO
	.align		4
.L_37:
        /*0038*/ 	.byte	0x04, 0x17
        /*003a*/ 	.short	(.L_39 - .L_38)
.L_38:
        /*003c*/ 	.word	0x00000000
        /*0040*/ 	.short	0x0002
        /*0042*/ 	.short	0x0010
        /*0044*/ 	.byte	0x00, 0xf0, 0x11, 0x00


	//----- nvinfo : EIATTR_KPARAM_INFO
	.align		4
.L_39:
        /*0048*/ 	.byte	0x04, 0x17
        /*004a*/ 	.short	(.L_41 - .L_40)
.L_40:
        /*004c*/ 	.word	0x00000000
        /*0050*/ 	.short	0x0001
        /*0052*/ 	.short	0x0008
        /*0054*/ 	.byte	0x00, 0xf5, 0x21, 0x00


	//----- nvinfo : EIATTR_KPARAM_INFO
	.align		4
.L_41:
        /*0058*/ 	.byte	0x04, 0x17
        /*005a*/ 	.short	(.L_43 - .L_42)
.L_42:
        /*005c*/ 	.word	0x00000000
        /*0060*/ 	.short	0x0000
        /*0062*/ 	.short	0x0000
        /*0064*/ 	.byte	0x00, 0xf5, 0x21, 0x00


	//----- nvinfo : EIATTR_SPARSE_MMA_MASK
	.align		4
.L_43:
        /*0068*/ 	.byte	0x03, 0x50
        /*006a*/ 	.short	0x0000


	//----- nvinfo : EIATTR_MAXREG_COUNT
	.align		4
        /*006c*/ 	.byte	0x03, 0x1b
        /*006e*/ 	.short	0x00ff


	//----- nvinfo : EIATTR_MERCURY_ISA_VERSION
	.align		4
        /*0070*/ 	.byte	0x03, 0x5f
        /*0072*/ 	.short	0x0101


	//----- nvinfo : EIATTR_VRC_CTA_INIT_COUNT
	.align		4
        /*0074*/ 	.byte	0x02, 0x4a
	.zero		1
	.zero		1


	//----- nvinfo : EIATTR_EXIT_INSTR_OFFSETS
	.align		4
        /*0078*/ 	.byte	0x04, 0x1c
        /*007a*/ 	.short	(.L_45 - .L_44)


	//   ....[0]....
.L_44:
        /*007c*/ 	.word	0x00000080


	//   ....[1]....
        /*0080*/ 	.word	0x00000280


	//   ....[2]....
        /*0084*/ 	.word	0x00000330


	//----- nvinfo : EIATTR_CBANK_PARAM_SIZE
	.align		4
.L_45:
        /*0088*/ 	.byte	0x03, 0x19
        /*008a*/ 	.short	0x0020


	//----- nvinfo : EIATTR_PARAM_CBANK
	.align		4
        /*008c*/ 	.byte	0x04, 0x0a
        /*008e*/ 	.short	(.L_47 - .L_46)
	.align		4
.L_46:
        /*0090*/ 	.word	index@(.nv.constant0._Z17accumulate_kernelPdPKdiiii)
        /*0094*/ 	.short	0x0380
        /*0096*/ 	.short	0x0020


	//----- nvinfo : EIATTR_SW_WAR
	.align		4
.L_47:
        /*0098*/ 	.byte	0x04, 0x36
        /*009a*/ 	.short	(.L_49 - .L_48)
.L_48:
        /*009c*/ 	.word	0x00000008
.L_49:


//--------------------- .nv.info._Z13matmul_kernelPKdS0_Pdi --------------------------
	.section	.nv.info._Z13matmul_kernelPKdS0_Pdi,"",@"SHT_CUDA_INFO"
	.sectionflags	@""
	.align	4


	//----- nvinfo : EIATTR_CUDA_API_VERSION
	.align		4
        /*0000*/ 	.byte	0x04, 0x37
        /*0002*/ 	.short	(.L_51 - .L_50)
.L_50:
        /*0004*/ 	.word	0x00000082


	//----- nvinfo : EIATTR_KPARAM_INFO
	.align		4
.L_51:
        /*0008*/ 	.byte	0x04, 0x17
        /*000a*/ 	.short	(.L_53 - .L_52)
.L_52:
        /*000c*/ 	.word	0x00000000
        /*0010*/ 	.short	0x0003
        /*0012*/ 	.short	0x0018
        /*0014*/ 	.byte	0x00, 0xf0, 0x11, 0x00


	//----- nvinfo : EIATTR_KPARAM_INFO
	.align		4
.L_53:
        /*0018*/ 	.byte	0x04, 0x17
        /*001a*/ 	.short	(.L_55 - .L_54)
.L_54:
        /*001c*/ 	.word	0x00000000
        /*0020*/ 	.short	0x0002
        /*0022*/ 	.short	0x0010
        /*0024*/ 	.byte	0x00, 0xf5, 0x21, 0x00


	//----- nvinfo : EIATTR_KPARAM_INFO
	.align		4
.L_55:
        /*0028*/ 	.byte	0x04, 0x17
        /*002a*/ 	.short	(.L_57 - .L_56)
.L_56:
        /*002c*/ 	.word	0x00000000
        /*0030*/ 	.short	0x0001
        /*0032*/ 	.short	0x0008
        /*0034*/ 	.byte	0x00, 0xf5, 0x21, 0x00


	//----- nvinfo : EIATTR_KPARAM_INFO
	.align		4
.L_57:
        /*0038*/ 	.byte	0x04, 0x17
        /*003a*/ 	.short	(.L_59 - .L_58)
.L_58:
        /*003c*/ 	.word	0x00000000
        /*0040*/ 	.short	0x0000
        /*0042*/ 	.short	0x0000
        /*0044*/ 	.byte	0x00, 0xf5, 0x21, 0x00


	//----- nvinfo : EIATTR_SPARSE_MMA_MASK
	.align		4
.L_59:
        /*0048*/ 	.byte	0x03, 0x50
        /*004a*/ 	.short	0x0000


	//----- nvinfo : EIATTR_MAXREG_COUNT
	.align		4
        /*004c*/ 	.byte	0x03, 0x1b
        /*004e*/ 	.short	0x00ff


	//----- nvinfo : EIATTR_NUM_BARRIERS
	.align		4
        /*0050*/ 	.byte	0x02, 0x4c
        /*0052*/ 	.byte	0x01
	.zero		1


	//----- nvinfo : EIATTR_MERCURY_ISA_VERSION
	.align		4
        /*0054*/ 	.byte	0x03, 0x5f
        /*0056*/ 	.short	0x0101


	//----- nvinfo : EIATTR_VRC_CTA_INIT_COUNT
	.align		4
        /*0058*/ 	.byte	0x02, 0x4a
	.zero		1
	.zero		1


	//----- nvinfo : EIATTR_EXIT_INSTR_OFFSETS
	.align		4
        /*005c*/ 	.byte	0x04, 0x1c
        /*005e*/ 	.short	(.L_61 - .L_60)


	//   ....[0]....
.L_60:
        /*0060*/ 	.word	0x00000880


	//   ....[1]....
        /*0064*/ 	.word	0x000008d0


	//----- nvinfo : EIATTR_CBANK_PARAM_SIZE
	.align		4
.L_61:
        /*0068*/ 	.byte	0x03, 0x19
        /*006a*/ 	.short	0x001c


	//----- nvinfo : EIATTR_PARAM_CBANK
	.align		4
        /*006c*/ 	.byte	0x04, 0x0a
        /*006e*/ 	.short	(.L_63 - .L_62)
	.align		4
.L_62:
        /*0070*/ 	.word	index@(.nv.constant0._Z13matmul_kernelPKdS0_Pdi)
        /*0074*/ 	.short	0x0380
        /*0076*/ 	.short	0x001c


	//----- nvinfo : EIATTR_SW_WAR
	.align		4
.L_63:
        /*0078*/ 	.byte	0x04, 0x36
        /*007a*/ 	.short	(.L_65 - .L_64)
.L_64:
        /*007c*/ 	.word	0x00000008
.L_65:


//--------------------- .nv.info._Z20fused_m7_prep_kernelPKdS0_S0_S0_PdS1_i --------------------------
	.section	.nv.info._Z20fused_m7_prep_kernelPKdS0_S0_S0_PdS1_i,"",@"SHT_CUDA_INFO"
	.sectionflags	@""
	.align	4


	//----- nvinfo : EIATTR_CUDA_API_VERSION
	.align		4
        /*0000*/ 	.byte	0x04, 0x37
        /*0002*/ 	.short	(.L_67 - .L_66)
.L_66:
        /*0004*/ 	.word	0x00000082


	//----- nvinfo : EIATTR_KPARAM_INFO
	.align		4
.L_67:
        /*0008*/ 	.byte	0x04, 0x17
        /*000a*/ 	.short	(.L_69 - .L_68)
.L_68:
        /*000c*/ 	.word	0x00000000
        /*0010*/ 	.short	0x0006
        /*0012*/ 	.short	0x0030
        /*0014*/ 	.byte	0x00, 0xf0, 0x11, 0x00


	//----- nvinfo : EIATTR_KPARAM_INFO
	.align		4
.L_69:
        /*0018*/ 	.byte	0x04, 0x17
        /*001a*/ 	.short	(.L_71 - .L_70)
.L_70:
        /*001c*/ 	.word	0x00000000
        /*0020*/ 	.short	0x0005
        /*0022*/ 	.short	0x0028
        /*0024*/ 	.byte	0x00, 0xf5, 0x21, 0x00


	//----- nvinfo : EIATTR_KPARAM_INFO
	.align		4
.L_71:
        /*0028*/ 	.byte	0x04, 0x17
        /*002a*/ 	.short	(.L_73 - .L_72)
.L_72:
        /*002c*/ 	.word	0x00000000
        /*0030*/ 	.short	0x0004
        /*0032*/ 	.short	0x0020
        /*0034*/ 	.byte	0x00, 0xf5, 0x21, 0x00


	//----- nvinfo : EIATTR_KPARAM_INFO
	.align		4
.L_73:
        /*0038*/ 	.byte	0x04, 0x17
        /*003a*/ 	.short	(.L_75 - .L_74)
.L_74:
        /*003c*/ 	.word	0x00000000
        /*0040*/ 	.short	0x0003
        /*0042*/ 	.short	0x0018
        /*0044*/ 	.byte	0x00, 0xf5, 0x21, 0x00


	//----- nvinfo : EIATTR_KPARAM_INFO
	.align		4
.L_75:
        /*0048*/ 	.byte	0x04, 0x17
        /*004a*/ 	.short	(.L_77 - .L_76)
.L_76:
        /*004c*/ 	.word	0x00000000
        /*0050*/ 	.short	0x0002
        /*0052*/ 	.short	0x0010
        /*0054*/ 	.byte	0x00, 0xf5, 0x21, 0x00


	//----- nvinfo : EIATTR_KPARAM_INFO
	.align		4
.L_77:
        /*0058*/ 	.byte	0x04, 0x17
        /*005a*/ 	.short	(.L_79 - .L_78)
.L_78:
        /*005c*/ 	.word	0x00000000
        /*0060*/ 	.short	0x0001
        /*0062*/ 	.short	0x0008
        /*0064*/ 	.byte	0x00, 0xf5, 0x21, 0x00


	//----- nvinfo : EIATTR_KPARAM_INFO
	.align		4
.L_79:
        /*0068*/ 	.byte	0x04, 0x17
        /*006a*/ 	.short	(.L_81 - .L_80)
.L_80:
        /*006c*/ 	.word	0x00000000
        /*0070*/ 	.short	0x0000
        /*0072*/ 	.short	0x0000
        /*0074*/ 	.byte	0x00, 0xf5, 0x21, 0x00


	//----- nvinfo : EIATTR_SPARSE_MMA_MASK
	.align		4
.L_81:
        /*0078*/ 	.byte	0x03, 0x50
        /*007a*/ 	.short	0x0000


	//----- nvinfo : EIATTR_MAXREG_COUNT
	.align		4
        /*007c*/ 	.byte	0x03, 0x1b
        /*007e*/ 	.short	0x00ff


	//----- nvinfo : EIATTR_MERCURY_ISA_VERSION
	.align		4
        /*0080*/ 	.byte	0x03, 0x5f
        /*0082*/ 	.short	0x0101


	//----- nvinfo : EIATTR_VRC_CTA_INIT_COUNT
	.align		4
        /*0084*/ 	.byte	0x02, 0x4a
	.zero		1
	.zero		1


	//----- nvinfo : EIATTR_EXIT_INSTR_OFFSETS
	.align		4
        /*0088*/ 	.byte	0x04, 0x1c
        /*008a*/ 	.short	(.L_83 - .L_82)


	//   ....[0]....
.L_82:
        /*008c*/ 	.word	0x00000080


	//   ....[1]....
        /*0090*/ 	.word	0x000001e0


	//----- nvinfo : EIATTR_CBANK_PARAM_SIZE
	.align		4
.L_83:
        /*0094*/ 	.byte	0x03, 0x19
        /*0096*/ 	.short	0x0034


	//----- nvinfo : EIATTR_PARAM_CBANK
	.align		4
        /*0098*/ 	.byte	0x04, 0x0a
        /*009a*/ 	.short	(.L_85 - .L_84)
	.align		4
.L_84:
        /*009c*/ 	.word	index@(.nv.constant0._Z20fused_m7_prep_kernelPKdS0_S0_S0_PdS1_i)
        /*00a0*/ 	.short	0x0380
        /*00a2*/ 	.short	0x0034


	//----- nvinfo : EIATTR_SW_WAR
	.align		4
.L_85:
        /*00a4*/ 	.byte	0x04, 0x36
        /*00a6*/ 	.short	(.L_87 - .L_86)
.L_86:
        /*00a8*/ 	.word	0x00000008
.L_87:


//--------------------- .nv.info._Z29fused_strassen_combine_kernelPKdS0_S0_S0_S0_S0_S0_PdS1_S1_S1_i --------------------------
	.section	.nv.info._Z29fused_strassen_combine_kernelPKdS0_S0_S0_S0_S0_S0_PdS1_S1_S1_i,"",@"SHT_CUDA_INFO"
	.sectionflags	@""
	.align	4


	//----- nvinfo : EIATTR_CUDA_API_VERSION
	.align		4
        /*0000*/ 	.byte	0x04, 0x37
        /*0002*/ 	.short	(.L_89 - .L_88)
.L_88:
        /*0004*/ 	.word	0x00000082


	//----- nvinfo : EIATTR_KPARAM_INFO
	.align		4
.L_89:
        /*0008*/ 	.byte	0x04, 0x17
        /*000a*/ 	.short	(.L_91 - .L_90)
.L_90:
        /*000c*/ 	.word	0x00000000
        /*0010*/ 	.short	0x000b
        /*0012*/ 	.short	0x0058
        /*0014*/ 	.byte	0x00, 0xf0, 0x11, 0x00


	//----- nvinfo : EIATTR_KPARAM_INFO
	.align		4
.L_91:
        /*0018*/ 	.byte	0x04, 0x17
        /*001a*/ 	.short	(.L_93 - .L_92)
.L_92:
        /*001c*/ 	.word	0x00000000
        /*0020*/ 	.short	0x000a
        /*0022*/ 	.short	0x0050
        /*0024*/ 	.byte	0x00, 0xf5, 0x21, 0x00


	//----- nvinfo : EIATTR_KPARAM_INFO
	.align		4
.L_93:
        /*0028*/ 	.byte	0x04, 0x17
        /*002a*/ 	.short	(.L_95 - .L_94)
.L_94:
        /*002c*/ 	.word	0x00000000
        /*0030*/ 	.short	0x0009
        /*0032*/ 	.short	0x0048
        /*0034*/ 	.byte	0x00, 0xf5, 0x21, 0x00


	//----- nvinfo : EIATTR_KPARAM_INFO
	.align		4
.L_95:
        /*0038*/ 	.byte	0x04, 0x17
        /*003a*/ 	.short	(.L_97 - .L_96)
.L_96:
        /*003c*/ 	.word	0x00000000
        /*0040*/ 	.short	0x0008
        /*0042*/ 	.short	0x0040
        /*0044*/ 	.byte	0x00, 0xf5, 0x21, 0x00


	//----- nvinfo : EIATTR_KPARAM_INFO
	.align		4
.L_97:
        /*0048*/ 	.byte	0x04, 0x17
        /*004a*/ 	.short	(.L_99 - .L_98)
.L_98:
        /*004c*/ 	.word	0x00000000
        /*0050*/ 	.short	0x0007
        /*0052*/ 	.short	0x0038
        /*0054*/ 	.byte	0x00, 0xf5, 0x21, 0x00


	//----- nvinfo : EIATTR_KPARAM_INFO
	.align		4
.L_99:
        /*0058*/ 	.byte	0x04, 0x17
        /*005a*/ 	.short	(.L_101 - .L_100)
.L_100:
        /*005c*/ 	.word	0x00000000
        /*0060*/ 	.short	0x0006
        /*0062*/ 	.short	0x0030
        /*0064*/ 	.byte	0x00, 0xf5, 0x21, 0x00


	//----- nvinfo : EIATTR_KPARAM_INFO
	.align		4
.L_101:
        /*0068*/ 	.byte	0x04, 0x17
        /*006a*/ 	.short	(.L_103 - .L_102)
.L_102:
        /*006c*/ 	.word	0x00000000
        /*0070*/ 	.short	0x0005
        /*0072*/ 	.short	0x0028
        /*0074*/ 	.byte	0x00, 0xf5, 0x21, 0x00


	//----- nvinfo : EIATTR_KPARAM_INFO
	.align		4
.L_103:
        /*0078*/ 	.byte	0x04, 0x17
        /*007a*/ 	.short	(.L_105 - .L_104)
.L_104:
        /*007c*/ 	.word	0x00000000
        /*0080*/ 	.short	0x0004
        /*0082*/ 	.short	0x0020
        /*0084*/ 	.byte	0x00, 0xf5, 0x21, 0x00


	//----- nvinfo : EIATTR_KPARAM_INFO
	.align		4
.L_105:
        /*0088*/ 	.byte	0x04, 0x17
        /*008a*/ 	.short	(.L_107 - .L_106)
.L_106:
        /*008c*/ 	.word	0x00000000
        /*0090*/ 	.short	0x0003
        /*0092*/ 	.short	0x0018
        /*0094*/ 	.byte	0x00, 0xf5, 0x21, 0x00


	//----- nvinfo : EIATTR_KPARAM_INFO
	.align		4
.L_107:
        /*0098*/ 	.byte	0x04, 0x17
        /*009a*/ 	.short	(.L_109 - .L_108)
.L_108:
        /*009c*/ 	.word	0x00000000
        /*00a0*/ 	.short	0x0002
        /*00a2*/ 	.short	0x0010
        /*00a4*/ 	.byte	0x00, 0xf5, 0x21, 0x00


	//----- nvinfo : EIATTR_KPARAM_INFO
	.align		4
.L_109:
        /*00a8*/ 	.byte	0x04, 0x17
        /*00aa*/ 	.short	(.L_111 - .L_110)
.L_110:
        /*00ac*/ 	.word	0x00000000
        /*00b0*/ 	.short	0x0001
        /*00b2*/ 	.short	0x0008
        /*00b4*/ 	.byte	0x00, 0xf5, 0x21, 0x00


	//----- nvinfo : EIATTR_KPARAM_INFO
	.align		4
.L_111:
        /*00b8*/ 	.byte	0x04, 0x17
        /*00ba*/ 	.short	(.L_113 - .L_112)
.L_112:
        /*00bc*/ 	.word	0x00000000
        /*00c0*/ 	.short	0x0000
        /*00c2*/ 	.short	0x0000
        /*00c4*/ 	.byte	0x00, 0xf5, 0x21, 0x00


	//----- nvinfo : EIATTR_SPARSE_MMA_MASK
	.align		4
.L_113:
        /*00c8*/ 	.byte	0x03, 0x50
        /*00ca*/ 	.short	0x0000


	//----- nvinfo : EIATTR_MAXREG_COUNT
	.align		4
        /*00cc*/ 	.byte	0x03, 0x1b
        /*00ce*/ 	.short	0x00ff


	//----- nvinfo : EIATTR_MERCURY_ISA_VERSION
	.align		4
        /*00d0*/ 	.byte	0x03, 0x5f
        /*00d2*/ 	.short	0x0101


	//----- nvinfo : EIATTR_VRC_CTA_INIT_COUNT
	.align		4
        /*00d4*/ 	.byte	0x02, 0x4a
	.zero		1
	.zero		1


	//----- nvinfo : EIATTR_EXIT_INSTR_OFFSETS
	.align		4
        /*00d8*/ 	.byte	0x04, 0x1c
        /*00da*/ 	.short	(.L_115 - .L_114)


	//   ....[0]....
.L_114:
        /*00dc*/ 	.word	0x00000080


	//   ....[1]....
        /*00e0*/ 	.word	0x00000380


	//----- nvinfo : EIATTR_CBANK_PARAM_SIZE
	.align		4
.L_115:
        /*00e4*/ 	.byte	0x03, 0x19
        /*00e6*/ 	.short	0x005c


	//----- nvinfo : EIATTR_PARAM_CBANK
	.align		4
        /*00e8*/ 	.byte	0x04, 0x0a
        /*00ea*/ 	.short	(.L_117 - .L_116)
	.align		4
.L_116:
        /*00ec*/ 	.word	index@(.nv.constant0._Z29fused_strassen_combine_kernelPKdS0_S0_S0_S0_S0_S0_PdS1_S1_S1_i)
        /*00f0*/ 	.short	0x0380
        /*00f2*/ 	.short	0x005c


	//----- nvinfo : EIATTR_SW_WAR
	.align		4
.L_117:
        /*00f4*/ 	.byte	0x04, 0x36
        /*00f6*/ 	.short	(.L_119 - .L_118)
.L_118:
        /*00f8*/ 	.word	0x00000008
.L_119:


//--------------------- .nv.info._Z26fused_strassen_prep_kernelPKdS0_S0_S0_S0_S0_S0_S0_PdS1_S1_S1_S1_S1_S1_S1_i --------------------------
	.section	.nv.info._Z26fused_strassen_prep_kernelPKdS0_S0_S0_S0_S0_S0_S0_PdS1_S1_S1_S1_S1_S1_S1_i,"",@"SHT_CUDA_INFO"
	.sectionflags	@""
	.align	4


	//----- nvinfo : EIATTR_CUDA_API_VERSION
	.align		4
        /*0000*/ 	.byte	0x04, 0x37
        /*0002*/ 	.short	(.L_121 - .L_120)
.L_120:
        /*0004*/ 	.word	0x00000082


	//----- nvinfo : EIATTR_KPARAM_INFO
	.align		4
.L_121:
        /*0008*/ 	.byte	0x04, 0x17
        /*000a*/ 	.short	(.L_123 - .L_122)
.L_122:
        /*000c*/ 	.word	0x00000000
        /*0010*/ 	.short	0x0010
        /*0012*/ 	.short	0x0080
        /*0014*/ 	.byte	0x00, 0xf0, 0x11, 0x00


	//----- nvinfo : EIATTR_KPARAM_INFO
	.align		4
.L_123:
        /*0018*/ 	.byte	0x04, 0x17
        /*001a*/ 	.short	(.L_125 - .L_124)
.L_124:
        /*001c*/ 	.word	0x00000000
        /*0020*/ 	.short	0x000f
        /*0022*/ 	.short	0x0078
        /*0024*/ 	.byte	0x00, 0xf5, 0x21, 0x00


	//----- nvinfo : EIATTR_KPARAM_INFO
	.align		4
.L_125:
        /*0028*/ 	.byte	0x04, 0x17
        /*002a*/ 	.short	(.L_127 - .L_126)
.L_126:
        /*002c*/ 	.word	0x00000000
        /*0030*/ 	.short	0x000e
        /*0032*/ 	.short	0x0070
        /*0034*/ 	.byte	0x00, 0xf5, 0x21, 0x00


	//----- nvinfo : EIATTR_KPARAM_INFO
	.align		4
.L_127:
        /*0038*/ 	.byte	0x04, 0x17
        /*003a*/ 	.short	(.L_129 - .L_128)
.L_128:
        /*003c*/ 	.word	0x00000000
        /*0040*/ 	.short	0x000d
        /*0042*/ 	.short	0x0068
        /*0044*/ 	.byte	0x00, 0xf5, 0x21, 0x00


	//----- nvinfo : EIATTR_KPARAM_INFO
	.align		4
.L_129:
        /*0048*/ 	.byte	0x04, 0x17
        /*004a*/ 	.short	(.L_131 - .L_130)
.L_130:
        /*004c*/ 	.word	0x00000000
        /*0050*/ 	.short	0x000c
        /*0052*/ 	.short	0x0060
        /*0054*/ 	.byte	0x00, 0xf5, 0x21, 0x00


	//----- nvinfo : EIATTR_KPARAM_INFO
	.align		4
.L_131:
        /*0058*/ 	.byte	0x04, 0x17
        /*005a*/ 	.short	(.L_133 - .L_132)
.L_132:
        /*005c*/ 	.word	0x00000000
        /*0060*/ 	.short	0x000b
        /*0062*/ 	.short	0x0058
        /*0064*/ 	.byte	0x00, 0xf5, 0x21, 0x00


	//----- nvinfo : EIATTR_KPARAM_INFO
	.align		4
.L_133:
        /*0068*/ 	.byte	0x04, 0x17
        /*006a*/ 	.short	(.L_135 - .L_134)
.L_134:
        /*006c*/ 	.word	0x00000000
        /*0070*/ 	.short	0x000a
        /*0072*/ 	.short	0x0050
        /*0074*/ 	.byte	0x00, 0xf5, 0x21, 0x00


	//----- nvinfo : EIATTR_KPARAM_INFO
	.align		4
.L_135:
        /*0078*/ 	.byte	0x04, 0x17
        /*007a*/ 	.short	(.L_137 - .L_136)
.L_136:
        /*007c*/ 	.word	0x00000000
        /*0080*/ 	.short	0x0009
        /*0082*/ 	.short	0x0048
        /*0084*/ 	.byte	0x00, 0xf5, 0x21, 0x00


	//----- nvinfo : EIATTR_KPARAM_INFO
	.align		4
.L_137:
        /*0088*/ 	.byte	0x04, 0x17
        /*008a*/ 	.short	(.L_139 - .L_138)
.L_138:
        /*008c*/ 	.word	0x00000000
        /*0090*/ 	.short	0x0008
        /*0092*/ 	.short	0x0040
        /*0094*/ 	.byte	0x00, 0xf5, 0x21, 0x00


	//----- nvinfo : EIATTR_KPARAM_INFO
	.align		4
.L_139:
        /*0098*/ 	.byte	0x04, 0x17
        /*009a*/ 	.short	(.L_141 - .L_140)
.L_140:
        /*009c*/ 	.word	0x00000000
        /*00a0*/ 	.short	0x0007
        /*00a2*/ 	.short	0x0038
        /*00a4*/ 	.byte	0x00, 0xf5, 0x21, 0x00


	//----- nvinfo : EIATTR_KPARAM_INFO
	.align		4
.L_141:
        /*00a8*/ 	.byte	0x04, 0x17
        /*00aa*/ 	.short	(.L_143 - .L_142)
.L_142:
        /*00ac*/ 	.word	0x00000000
        /*00b0*/ 	.short	0x0006
        /*00b2*/ 	.short	0x0030
        /*00b4*/ 	.byte	0x00, 0xf5, 0x21, 0x00


	//----- nvinfo : EIATTR_KPARAM_INFO
	.align		4
.L_143:
        /*00b8*/ 	.byte	0x04, 0x17
        /*00ba*/ 	.short	(.L_145 - .L_144)
.L_144:
        /*00bc*/ 	.word	0x00000000
        /*00c0*/ 	.short	0x0005
        /*00c2*/ 	.short	0x0028
        /*00c4*/ 	.byte	0x00, 0xf5, 0x21, 0x00


	//----- nvinfo : EIATTR_KPARAM_INFO
	.align		4
.L_145:
        /*00c8*/ 	.byte	0x04, 0x17
        /*00ca*/ 	.short	(.L_147 - .L_146)
.L_146:
        /*00cc*/ 	.word	0x00000000
        /*00d0*/ 	.short	0x0004
        /*00d2*/ 	.short	0x0020
        /*00d4*/ 	.byte	0x00, 0xf5, 0x21, 0x00


	//----- nvinfo : EIATTR_KPARAM_INFO
	.align		4
.L_147:
        /*00d8*/ 	.byte	0x04, 0x17
        /*00da*/ 	.short	(.L_149 - .L_148)
.L_148:
        /*00dc*/ 	.word	0x00000000
        /*00e0*/ 	.short	0x0003
        /*00e2*/ 	.short	0x0018
        /*00e4*/ 	.byte	0x00, 0xf5, 0x21, 0x00


	//----- nvinfo : EIATTR_KPARAM_INFO
	.align		4
.L_149:
        /*00e8*/ 	.byte	0x04, 0x17
        /*00ea*/ 	.short	(.L_151 - .L_150)
.L_150:
        /*00ec*/ 	.word	0x00000000
        /*00f0*/ 	.short	0x0002
        /*00f2*/ 	.short	0x0010
        /*00f4*/ 	.byte	0x00, 0xf5, 0x21, 0x00


	//----- nvinfo : EIATTR_KPARAM_INFO
	.align		4
.L_151:
        /*00f8*/ 	.byte	0x04, 0x17
        /*00fa*/ 	.short	(.L_153 - .L_152)
.L_152:
        /*00fc*/ 	.word	0x00000000
        /*0100*/ 	.short	0x0001
        /*0102*/ 	.short	0x0008
        /*0104*/ 	.byte	0x00, 0xf5, 0x21, 0x00


	//----- nvinfo : EIATTR_KPARAM_INFO
	.align		4
.L_153:
        /*0108*/ 	.byte	0x04, 0x17
        /*010a*/ 	.short	(.L_155 - .L_154)
.L_154:
        /*010c*/ 	.word	0x00000000
        /*0110*/ 	.short	0x0000
        /*0112*/ 	.short	0x0000
        /*0114*/ 	.byte	0x00, 0xf5, 0x21, 0x00


	//----- nvinfo : EIATTR_SPARSE_MMA_MASK
	.align		4
.L_155:
        /*0118*/ 	.byte	0x03, 0x50
        /*011a*/ 	.short	0x0000


	//----- nvinfo : EIATTR_MAXREG_COUNT
	.align		4
        /*011c*/ 	.byte	0x03, 0x1b
        /*011e*/ 	.short	0x00ff


	//----- nvinfo : EIATTR_MERCURY_ISA_VERSION
	.align		4
        /*0120*/ 	.byte	0x03, 0x5f
        /*0122*/ 	.short	0x0101


	//----- nvinfo : EIATTR_VRC_CTA_INIT_COUNT
	.align		4
        /*0124*/ 	.byte	0x02, 0x4a
	.zero		1
	.zero		1


	//----- nvinfo : EIATTR_EXIT_INSTR_OFFSETS
	.align		4
        /*0128*/ 	.byte	0x04, 0x1c
        /*012a*/ 	.short	(.L_157 - .L_156)


	//   ....[0]....
.L_156:
        /*012c*/ 	.word	0x00000080


	//   ....[1]....
        /*0130*/ 	.word	0x000004a0


	//----- nvinfo : EIATTR_CBANK_PARAM_SIZE
	.align		4
.L_157:
        /*0134*/ 	.byte	0x03, 0x19
        /*0136*/ 	.short	0x0084


	//----- nvinfo : EIATTR_PARAM_CBANK
	.align		4
        /*0138*/ 	.byte	0x04, 0x0a
        /*013a*/ 	.short	(.L_159 - .L_158)
	.align		4
.L_158:
        /*013c*/ 	.word	index@(.nv.constant0._Z26fused_strassen_prep_kernelPKdS0_S0_S0_S0_S0_S0_S0_PdS1_S1_S1_S1_S1_S1_S1_i)
        /*0140*/ 	.short	0x0380
        /*0142*/ 	.short	0x0084


	//----- nvinfo : EIATTR_SW_WAR
	.align		4
.L_159:
        /*0144*/ 	.byte	0x04, 0x36
        /*0146*/ 	.short	(.L_161 - .L_160)
.L_160:
        /*0148*/ 	.word	0x00000008
.L_161:


//--------------------- .nv.callgraph             --------------------------
	.section	.nv.callgraph,"",@"SHT_CUDA_CALLGRAPH"
	.align	4
	.sectionentsize	8
	.align		4
        /*0000*/ 	.word	0x00000000
	.align		4
        /*0004*/ 	.word	0xffffffff
	.align		4
        /*0008*/ 	.word	0x00000000
	.align		4
        /*000c*/ 	.word	0xfffffffe
	.align		4
        /*0010*/ 	.word	0x00000000
	.align		4
        /*0014*/ 	.word	0xfffffffd
	.align		4
        /*0018*/ 	.word	0x00000000
	.align		4
        /*001c*/ 	.word	0xfffffffc


//--------------------- .text._Z17accumulate_kernelPdPKdiiii --------------------------
	.section	.text._Z17accumulate_kernelPdPKdiiii,"ax",@progbits
	.align	128
        .global         _Z17accumulate_kernelPdPKdiiii
        .type           _Z17accumulate_kernelPdPKdiiii,@function
        .size           _Z17accumulate_kernelPdPKdiiii,(.L_x_7 - _Z17accumulate_kernelPdPKdiiii)
        .other          _Z17accumulate_kernelPdPKdiiii,@"STO_CUDA_ENTRY STV_DEFAULT"
_Z17accumulate_kernelPdPKdiiii:
.text._Z17accumulate_kernelPdPKdiiii:
[----:B------:R-:W-:Y:S01]  /*0000*/  LDC R1, c[0x0][0x37c] ;  /* 0x0000df00ff017b82 */ /* 0x000fe20000000800 */
[----:B------:R-:W0:Y:S07]  /*0010*/  S2R R3, SR_TID.X ;  /* 0x0000000000037919 */ /* 0x000e2e0000002100 */
[----:B------:R-:W0:Y:S08]  /*0020*/  S2UR UR4, SR_CTAID.X ;  /* 0x00000000000479c3 */ /* 0x000e300000002500 */
[----:B------:R-:W0:Y:S08]  /*0030*/  LDC R0, c[0x0][0x360] ;  /* 0x0000d800ff007b82 */ /* 0x000e300000000800 */
[----:B------:R-:W1:Y:S01]  /*0040*/  LDC R5, c[0x0][0x398] ;  /* 0x0000e600ff057b82 */ /* 0x000e620000000800 */
[----:B0-----:R-:W-:-:S02]  /*0050*/  IMAD R0, R0, UR4, R3 ;  /* 0x0000000400007c24 */ /* 0x001fc4000f8e0203 */
[----:B-1----:R-:W-:-:S05]  /*0060*/  IMAD R3, R5, R5, RZ ;  /* 0x0000000505037224 */ /* 0x002fca00078e02ff */
[----:B------:R-:W-:-:S13]  /*0070*/  ISETP.GE.AND P0, PT, R0, R3, PT ;  /* 0x000000030000720c */ /* 0x000fda0003f06270 */
[----:B------:R-:W-:Y:S05]  /*0080*/  @P0 EXIT ;  /* 0x000000000000094d */ /* 0x000fea0003800000 */
[----:B------:R-:W-:Y:S01]  /*0090*/  IABS R7, R5 ;  /* 0x0000000500077213 */ /* 0x000fe20000000000 */
[----:B------:R-:W0:Y:S03]  /*00a0*/  LDCU.64 UR4, c[0x0][0x390] ;  /* 0x00007200ff0477ac */ /* 0x000e260008000a00 */
[----:B------:R-:W1:Y:S01]  /*00b0*/  I2F.RP R4, R7 ;  /* 0x0000000700047306 */ /* 0x000e620000209400 */
[----:B------:R-:W2:Y:S07]  /*00c0*/  LDCU UR6, c[0x0][0x39c] ;  /* 0x00007380ff0677ac */ /* 0x000eae0008000800 */
[----:B-1----:R-:W1:Y:S02]  /*00d0*/  MUFU.RCP R4, R4 ;  /* 0x0000000400047308 */ /* 0x002e640000001000 */
[----:B-1----:R-:W-:-:S06]  /*00e0*/  VIADD R2, R4, 0xffffffe ;  /* 0x0ffffffe04027836 */ /* 0x002fcc0000000000 */
[----:B------:R1:W3:Y:S02]  /*00f0*/  F2I.FTZ.U32.TRUNC.NTZ R3, R2 ;  /* 0x0000000200037305 */ /* 0x0002e4000021f000 */
[----:B-1----:R-:W-:Y:S01]  /*0100*/  IMAD.MOV.U32 R2, RZ, RZ, RZ ;  /* 0x000000ffff027224 */ /* 0x002fe200078e00ff */
[----:B---3--:R-:W-:-:S05]  /*0110*/  IADD3 R6, PT, PT, RZ, -R3, RZ ;  /* 0x80000003ff067210 */ /* 0x008fca0007ffe0ff */
[----:B------:R-:W-:Y:S01]  /*0120*/  IMAD R9, R6, R7, RZ ;  /* 0x0000000706097224 */ /* 0x000fe200078e02ff */
[----:B------:R-:W-:-:S03]  /*0130*/  IABS R6, R0 ;  /* 0x0000000000067213 */ /* 0x000fc60000000000 */
[----:B------:R-:W-:Y:S01]  /*0140*/  IMAD.HI.U32 R3, R3, R9, R2 ;  /* 0x0000000903037227 */ /* 0x000fe200078e0002 */
[----:B------:R-:W-:-:S04]  /*0150*/  LOP3.LUT R2, R0, R5, RZ, 0x3c, !PT ;  /* 0x0000000500027212 */ /* 0x000fc800078e3cff */
[----:B------:R-:W-:Y:S01]  /*0160*/  ISETP.GE.AND P1, PT, R2, RZ, PT ;  /* 0x000000ff0200720c */ /* 0x000fe20003f26270 */
[----:B------:R-:W-:-:S05]  /*0170*/  IMAD.HI.U32 R3, R3, R6, RZ ;  /* 0x0000000603037227 */ /* 0x000fca00078e00ff */
[----:B------:R-:W-:-:S05]  /*0180*/  IADD3 R4, PT, PT, -R3, RZ, RZ ;  /* 0x000000ff03047210 */ /* 0x000fca0007ffe1ff */
[----:B------:R-:W-:-:S05]  /*0190*/  IMAD R4, R7, R4, R6 ;  /* 0x0000000407047224 */ /* 0x000fca00078e0206 */
[----:B------:R-:W-:-:S13]  /*01a0*/  ISETP.GT.U32.AND P2, PT, R7, R4, PT ;  /* 0x000000040700720c */ /* 0x000fda0003f44070 */
[----:B------:R-:W-:Y:S01]  /*01b0*/  @!P2 IMAD.IADD R4, R4, 0x1, -R7 ;  /* 0x000000010404a824 */ /* 0x000fe200078e0a07 */
[----:B------:R-:W-:Y:S02]  /*01c0*/  @!P2 IADD3 R3, PT, PT, R3, 0x1, RZ ;  /* 0x000000010303a810 */ /* 0x000fe40007ffe0ff */
[----:B------:R-:W-:Y:S02]  /*01d0*/  ISETP.NE.AND P2, PT, R5, RZ, PT ;  /* 0x000000ff0500720c */ /* 0x000fe40003f45270 */
[----:B------:R-:W-:-:S13]  /*01e0*/  ISETP.GE.U32.AND P0, PT, R4, R7, PT ;  /* 0x000000070400720c */ /* 0x000fda0003f06070 */
[----:B------:R-:W-:-:S05]  /*01f0*/  @P0 VIADD R3, R3, 0x1 ;  /* 0x0000000103030836 */ /* 0x000fca0000000000 */
[----:B------:R-:W-:Y:S02]  /*0200*/  @!P1 IADD3 R3, PT, PT, -R3, RZ, RZ ;  /* 0x000000ff03039210 */ /* 0x000fe40007ffe1ff */
[----:B------:R-:W-:-:S04]  /*0210*/  @!P2 LOP3.LUT R3, RZ, R5, RZ, 0x33, !PT ;  /* 0x00000005ff03a212 */ /* 0x000fc800078e33ff */
[----:B0-----:R-:W-:Y:S01]  /*0220*/  IADD3 R7, PT, PT, R3, UR4, RZ ;  /* 0x0000000403077c10 */ /* 0x001fe2000fffe0ff */
[----:B------:R-:W-:-:S04]  /*0230*/  IMAD.MOV R2, RZ, RZ, -R3 ;  /* 0x000000ffff027224 */ /* 0x000fc800078e0a03 */
[----:B------:R-:W-:-:S04]  /*0240*/  IMAD R2, R5, R2, R0 ;  /* 0x0000000205027224 */ /* 0x000fc800078e0200 */
[----:B------:R-:W-:-:S05]  /*0250*/  VIADD R6, R2, UR5 ;  /* 0x0000000502067c36 */ /* 0x000fca0008000000 */
[----:B------:R-:W-:-:S04]  /*0260*/  VIMNMX R2, PT, PT, R7, R6, !PT ;  /* 0x0000000607027248 */ /* 0x000fc80007fe0100 */
[----:B--2---:R-:W-:-:S13]  /*0270*/  ISETP.GE.AND P0, PT, R2, UR6, PT ;  /* 0x0000000602007c0c */ /* 0x004fda000bf06270 */
[----:B------:R-:W-:Y:S05]  /*0280*/  @P0 EXIT ;  /* 0x000000000000094d */ /* 0x000fea0003800000 */
[----:B------:R-:W0:Y:S01]  /*0290*/  LDC.64 R2, c[0x0][0x388] ;  /* 0x0000e200ff027b82 */ /* 0x000e220000000a00 */
[----:B------:R-:W1:Y:S01]  /*02a0*/  LDCU.64 UR4, c[0x0][0x358] ;  /* 0x00006b00ff0477ac */ /* 0x000e620008000a00 */
[----:B------:R-:W-:-:S06]  /*02b0*/  IMAD R7, R7, UR6, R6 ;  /* 0x0000000607077c24 */ /* 0x000fcc000f8e0206 */
[----:B------:R-:W2:Y:S01]  /*02c0*/  LDC.64 R4, c[0x0][0x380] ;  /* 0x0000e000ff047b82 */ /* 0x000ea20000000a00 */
[----:B0-----:R-:W-:-:S06]  /*02d0*/  IMAD.WIDE R2, R0, 0x8, R2 ;  /* 0x0000000800027825 */ /* 0x001fcc00078e0202 */
[----:B-1----:R-:W3:Y:S01]  /*02e0*/  LDG.E.64 R2, desc[UR4][R2.64] ;  /* 0x0000000402027981 */ /* 0x002ee2000c1e1b00 */
[----:B--2---:R-:W-:-:S05]  /*02f0*/  IMAD.WIDE R4, R7, 0x8, R4 ;  /* 0x0000000807047825 */ /* 0x004fca00078e0204 */
[----:B------:R-:W3:Y:S02]  /*0300*/  LDG.E.64 R6, desc[UR4][R4.64] ;  /* 0x0000000404067981 */ /* 0x000ee4000c1e1b00 */
[----:B---3--:R-:W-:-:S07]  /*0310*/  DADD R6, R2, R6 ;  /* 0x0000000002067229 */ /* 0x008fce0000000006 */
[----:B------:R-:W-:Y:S01]  /*0320*/  STG.E.64 desc[UR4][R4.64], R6 ;  /* 0x0000000604007986 */ /* 0x000fe2000c101b04 */
[----:B------:R-:W-:Y:S05]  /*0330*/  EXIT ;  /* 0x000000000000794d */ /* 0x000fea0003800000 */
.L_x_0:
[----:B------:R-:W-:-:S00]  /*0340*/  BRA `(.L_x_0) ;  /* 0xfffffffc00fc7947 */ /* 0x000fc0000383ffff */
[----:B------:R-:W-:-:S00]  /*0350*/  NOP ;  /* 0x0000000000007918 */ /* 0x000fc00000000000 */
        /* <DEDUP_REMOVED lines=10> */
.L_x_7:


//--------------------- .text._Z13matmul_kernelPKdS0_Pdi --------------------------
	.section	.text._Z13matmul_kernelPKdS0_Pdi,"ax",@progbits
	.align	128
        .global         _Z13matmul_kernelPKdS0_Pdi
        .type           _Z13matmul_kernelPKdS0_Pdi,@function
        .size           _Z13matmul_kernelPKdS0_Pdi,(.L_x_8 - _Z13matmul_kernelPKdS0_Pdi)
        .other          _Z13matmul_kernelPKdS0_Pdi,@"STO_CUDA_ENTRY STV_DEFAULT"
_Z13matmul_kernelPKdS0_Pdi:
.text._Z13matmul_kernelPKdS0_Pdi:
[----:B------:R-:W-:Y:S01]  /*0000*/  LDC R1, c[0x0][0x37c] ;  /* 0x0000df00ff017b82 */ /* 0x000fe20000000800 */
[----:B------:R-:W0:Y:S01]  /*0010*/  LDCU UR4, c[0x0][0x398] ;  /* 0x00007300ff0477ac */ /* 0x000e220008000800 */
[----:B------:R-:W1:Y:S01]  /*0020*/  S2R R19, SR_TID.Y ;  /* 0x0000000000137919 */ /* 0x000e620000002200 */
[----:B------:R-:W-:Y:S01]  /*0030*/  CS2R R10, SRZ ;  /* 0x00000000000a7805 */ /* 0x000fe2000001ff00 */
[----:B------:R-:W2:Y:S01]  /*0040*/  LDCU.64 UR8, c[0x0][0x358] ;  /* 0x00006b00ff0877ac */ /* 0x000ea20008000a00 */
[----:B------:R-:W1:Y:S01]  /*0050*/  S2R R0, SR_CTAID.Y ;  /* 0x0000000000007919 */ /* 0x000e620000002600 */
[----:B------:R-:W3:Y:S01]  /*0060*/  S2R R21, SR_TID.X ;  /* 0x0000000000157919 */ /* 0x000ee20000002100 */
[----:B------:R-:W3:Y:S01]  /*0070*/  S2R R4, SR_CTAID.X ;  /* 0x0000000000047919 */ /* 0x000ee20000002500 */
[----:B0-----:R-:W-:-:S05]  /*0080*/  IMAD.U32 R6, RZ, RZ, UR4 ;  /* 0x00000004ff067e24 */ /* 0x001fca000f8e00ff */
[----:B------:R-:W-:Y:S01]  /*0090*/  ISETP.GE.AND P0, PT, R6, 0x1, PT ;  /* 0x000000010600780c */ /* 0x000fe20003f06270 */
[----:B-1----:R-:W-:Y:S02]  /*00a0*/  IMAD R23, R0, 0x20, R19 ;  /* 0x0000002000177824 */ /* 0x002fe400078e0213 */
[----:B---3--:R-:W-:-:S10]  /*00b0*/  IMAD R18, R4, 0x20, R21 ;  /* 0x0000002004127824 */ /* 0x008fd400078e0215 */
[----:B--2---:R-:W-:Y:S05]  /*00c0*/  @!P0 BRA `(.L_x_1) ;  /* 0x0000000400e48947 */ /* 0x004fea0003800000 */
[----:B------:R-:W0:Y:S01]  /*00d0*/  S2UR UR6, SR_CgaCtaId ;  /* 0x00000000000679c3 */ /* 0x000e220000008800 */
[----:B------:R-:W-:Y:S01]  /*00e0*/  UMOV UR4, 0x400 ;  /* 0x0000040000047882 */ /* 0x000fe20000000000 */
[----:B------:R-:W-:Y:S01]  /*00f0*/  IADD3 R2, PT, PT, R6, 0x1f, RZ ;  /* 0x0000001f06027810 */ /* 0x000fe20007ffe0ff */
[----:B------:R-:W-:Y:S01]  /*0100*/  UIADD3 UR5, UPT, UPT, UR4, 0x2000, URZ ;  /* 0x0000200004057890 */ /* 0x000fe2000fffe0ff */
[-CC-:B------:R-:W-:Y:S01]  /*0110*/  IMAD R17, R19, R6.reuse, R21.reuse ;  /* 0x0000000613117224 */ /* 0x180fe200078e0215 */
[----:B------:R-:W-:Y:S02]  /*0120*/  CS2R R10, SRZ ;  /* 0x00000000000a7805 */ /* 0x000fe4000001ff00 */
[----:B------:R-:W-:Y:S01]  /*0130*/  SHF.R.U32.HI R16, RZ, 0x5, R2 ;  /* 0x00000005ff107819 */ /* 0x000fe20000011602 */
[----:B------:R-:W-:Y:S01]  /*0140*/  IMAD R7, R23, R6, R21 ;  /* 0x0000000617077224 */ /* 0x000fe200078e0215 */
[----:B------:R-:W1:Y:S01]  /*0150*/  LDC R0, c[0x0][0x398] ;  /* 0x0000e600ff007b82 */ /* 0x000e620000000800 */
[----:B------:R-:W-:-:S02]  /*0160*/  IMAD R17, R4, 0x20, R17 ;  /* 0x0000002004117824 */ /* 0x000fc400078e0211 */
[----:B------:R-:W-:Y:S01]  /*0170*/  IMAD.MOV R16, RZ, RZ, -R16 ;  /* 0x000000ffff107224 */ /* 0x000fe200078e0a10 */
[----:B0-----:R-:W-:Y:S02]  /*0180*/  ULEA UR5, UR6, UR5, 0x18 ;  /* 0x0000000506057291 */ /* 0x001fe4000f8ec0ff */
[----:B------:R-:W-:-:S04]  /*0190*/  ULEA UR4, UR6, UR4, 0x18 ;  /* 0x0000000406047291 */ /* 0x000fc8000f8ec0ff */
[----:B------:R-:W-:Y:S02]  /*01a0*/  LEA R2, R21, UR5, 0x3 ;  /* 0x0000000515027c11 */ /* 0x000fe4000f8e18ff */
[----:B------:R-:W-:-:S03]  /*01b0*/  LEA R5, R19, UR4, 0x8 ;  /* 0x0000000413057c11 */ /* 0x000fc6000f8e40ff */
[----:B------:R-:W-:Y:S01]  /*01c0*/  IMAD R3, R19, 0x100, R2 ;  /* 0x0000010013037824 */ /* 0x000fe200078e0202 */
[----:B------:R-:W-:-:S07]  /*01d0*/  LEA R4, R21, R5, 0x3 ;  /* 0x0000000515047211 */ /* 0x000fce00078e18ff */
.L_x_2:
[----:B-1----:R-:W-:Y:S01]  /*01e0*/  IMAD.MOV.U32 R6, RZ, RZ, R0 ;  /* 0x000000ffff067224 */ /* 0x002fe200078e0000 */
[----:B------:R-:W-:Y:S02]  /*01f0*/  VIMNMX R9, PT, PT, R18, R19, !PT ;  /* 0x0000001312097248 */ /* 0x000fe40007fe0100 */
[----:B------:R-:W-:Y:S02]  /*0200*/  CS2R R14, SRZ ;  /* 0x00000000000e7805 */ /* 0x000fe4000001ff00 */
[----:B------:R-:W-:Y:S02]  /*0210*/  CS2R R28, SRZ ;  /* 0x00000000001c7805 */ /* 0x000fe4000001ff00 */
[-C--:B------:R-:W-:Y:S02]  /*0220*/  ISETP.GE.AND P0, PT, R21, R6.reuse, PT ;  /* 0x000000061500720c */ /* 0x080fe40003f06270 */
[-C--:B------:R-:W-:Y:S02]  /*0230*/  ISETP.GE.AND P1, PT, R9, R6.reuse, PT ;  /* 0x000000060900720c */ /* 0x080fe40003f26270 */
[----:B------:R-:W-:-:S11]  /*0240*/  ISETP.GE.U32.OR P0, PT, R23, R6, P0 ;  /* 0x000000061700720c */ /* 0x000fd60000706470 */
[----:B------:R-:W0:Y:S08]  /*0250*/  @!P1 LDC.64 R8, c[0x0][0x388] ;  /* 0x0000e200ff089b82 */ /* 0x000e300000000a00 */
[----:B------:R-:W1:Y:S01]  /*0260*/  @!P0 LDC.64 R12, c[0x0][0x380] ;  /* 0x0000e000ff0c8b82 */ /* 0x000e620000000a00 */
[----:B0-----:R-:W-:-:S05]  /*0270*/  @!P1 IMAD.WIDE R8, R17, 0x8, R8 ;  /* 0x0000000811089825 */ /* 0x001fca00078e0208 */
[----:B------:R-:W2:Y:S01]  /*0280*/  @!P1 LDG.E.64 R28, desc[UR8][R8.64] ;  /* 0x00000008081c9981 */ /* 0x000ea2000c1e1b00 */
[----:B-1----:R-:W-:-:S05]  /*0290*/  @!P0 IMAD.WIDE.U32 R24, R7, 0x8, R12 ;  /* 0x0000000807188825 */ /* 0x002fca00078e000c */
[----:B------:R-:W3:Y:S04]  /*02a0*/  @!P0 LDG.E.64 R14, desc[UR8][R24.64] ;  /* 0x00000008180e8981 */ /* 0x000ee8000c1e1b00 */
[----:B---3--:R-:W-:Y:S04]  /*02b0*/  STS.64 [R4], R14 ;  /* 0x0000000e04007388 */ /* 0x008fe80000000a00 */
[----:B--2---:R-:W-:Y:S01]  /*02c0*/  STS.64 [R3], R28 ;  /* 0x0000001c03007388 */ /* 0x004fe20000000a00 */
[----:B------:R-:W-:Y:S06]  /*02d0*/  BAR.SYNC.DEFER_BLOCKING 0x0 ;  /* 0x0000000000007b1d */ /* 0x000fec0000010000 */
[----:B------:R-:W-:Y:S04]  /*02e0*/  LDS.64 R26, [R2] ;  /* 0x00000000021a7984 */ /* 0x000fe80000000a00 */
[----:B------:R-:W0:Y:S04]  /*02f0*/  LDS.128 R12, [R5] ;  /* 0x00000000050c7984 */ /* 0x000e280000000c00 */
[----:B------:R-:W1:Y:S01]  /*0300*/  LDS.64 R24, [R2+0x100] ;  /* 0x0001000002187984 */ /* 0x000e620000000a00 */
[----:B0-----:R-:W-:-:S03]  /*0310*/  DFMA R26, R12, R26, R10 ;  /* 0x0000001a0c1a722b */ /* 0x001fc6000000000a */
[----:B------:R-:W-:Y:S04]  /*0320*/  LDS.64 R12, [R2+0x200] ;  /* 0x00020000020c7984 */ /* 0x000fe80000000a00 */
[----:B------:R-:W0:Y:S01]  /*0330*/  LDS.128 R8, [R5+0x10] ;  /* 0x0000100005087984 */ /* 0x000e220000000c00 */
[----:B-1----:R-:W-:-:S03]  /*0340*/  DFMA R14, R24, R14, R26 ;  /* 0x0000000e180e722b */ /* 0x002fc6000000001a */
[----:B------:R-:W1:Y:S04]  /*0350*/  LDS.64 R24, [R2+0x300] ;  /* 0x0003000002187984 */ /* 0x000e680000000a00 */
[----:B------:R-:W-:Y:S01]  /*0360*/  LDS.64 R26, [R2+0x400] ;  /* 0x00040000021a7984 */ /* 0x000fe20000000a00 */
[----:B0-----:R-:W-:-:S03]  /*0370*/  DFMA R8, R8, R12, R14 ;  /* 0x0000000c0808722b */ /* 0x001fc6000000000e */
[----:B------:R-:W0:Y:S05]  /*0380*/  LDS.128 R12, [R5+0x20] ;  /* 0x00002000050c7984 */ /* 0x000e2a0000000c00 */
[----:B-1----:R-:W-:Y:S01]  /*0390*/  DFMA R8, R24, R10, R8 ;  /* 0x0000000a1808722b */ /* 0x002fe20000000008 */
[----:B------:R-:W1:Y:S07]  /*03a0*/  LDS.64 R24, [R2+0x500] ;  /* 0x0005000002187984 */ /* 0x000e6e0000000a00 */
[----:B0-----:R-:W-:Y:S01]  /*03b0*/  DFMA R26, R12, R26, R8 ;  /* 0x0000001a0c1a722b */ /* 0x001fe20000000008 */
[----:B------:R-:W-:Y:S04]  /*03c0*/  LDS.64 R12, [R2+0x600] ;  /* 0x00060000020c7984 */ /* 0x000fe80000000a00 */
[----:B------:R-:W0:Y:S03]  /*03d0*/  LDS.128 R8, [R5+0x30] ;  /* 0x0000300005087984 */ /* 0x000e260000000c00 */
[----:B-1----:R-:W-:Y:S01]  /*03e0*/  DFMA R14, R24, R14, R26 ;  /* 0x0000000e180e722b */ /* 0x002fe2000000001a */
[----:B------:R-:W1:Y:S04]  /*03f0*/  LDS.64 R24, [R2+0x700] ;  /* 0x0007000002187984 */ /* 0x000e680000000a00 */
[----:B------:R-:W-:Y:S03]  /*0400*/  LDS.64 R26, [R2+0x800] ;  /* 0x00080000021a7984 */ /* 0x000fe60000000a00 */
[----:B0-----:R-:W-:-:S02]  /*0410*/  DFMA R8, R8, R12, R14 ;  /* 0x0000000c0808722b */ /* 0x001fc4000000000e */
[----:B------:R-:W0:Y:S06]  /*0420*/  LDS.128 R12, [R5+0x40] ;  /* 0x00004000050c7984 */ /* 0x000e2c0000000c00 */
        /* <DEDUP_REMOVED lines=56> */
[----:B------:R-:W1:Y:S01]  /*07b0*/  LDS.64 R14, [R2+0x1f00] ;  /* 0x001f0000020e7984 */ /* 0x000e620000000a00 */
[----:B------:R-:W-:Y:S01]  /*07c0*/  IADD3 R16, PT, PT, R16, 0x1, RZ ;  /* 0x0000000110107810 */ /* 0x000fe20007ffe0ff */
[----:B------:R-:W-:Y:S03]  /*07d0*/  BAR.SYNC.DEFER_BLOCKING 0x0 ;  /* 0x0000000000007b1d */ /* 0x000fe60000010000 */
[----:B------:R-:W-:Y:S01]  /*07e0*/  ISETP.NE.AND P0, PT, R16, RZ, PT ;  /* 0x000000ff1000720c */ /* 0x000fe20003f05270 */
[----:B------:R-:W-:Y:S01]  /*07f0*/  VIADD R19, R19, 0x20 ;  /* 0x0000002013137836 */ /* 0x000fe20000000000 */
[----:B------:R-:W-:Y:S01]  /*0800*/  LEA R17, R6, R17, 0x5 ;  /* 0x0000001106117211 */ /* 0x000fe200078e28ff */
[----:B------:R-:W-:-:S02]  /*0810*/  VIADD R21, R21, 0x20 ;  /* 0x0000002015157836 */ /* 0x000fc40000000000 */
[----:B------:R-:W-:Y:S01]  /*0820*/  VIADD R7, R7, 0x20 ;  /* 0x0000002007077836 */ /* 0x000fe20000000000 */
[----:B0-----:R-:W-:-:S08]  /*0830*/  DFMA R8, R8, R12, R24 ;  /* 0x0000000c0808722b */ /* 0x001fd00000000018 */
[----:B-1----:R-:W-:Y:S01]  /*0840*/  DFMA R10, R14, R10, R8 ;  /* 0x0000000a0e0a722b */ /* 0x002fe20000000008 */
[----:B------:R-:W-:Y:S10]  /*0850*/  @P0 BRA `(.L_x_2) ;  /* 0xfffffff800600947 */ /* 0x000ff4000383ffff */
.L_x_1:
[----:B------:R-:W-:-:S04]  /*0860*/  VIMNMX R3, PT, PT, R23, R18, !PT ;  /* 0x0000001217037248 */ /* 0x000fc80007fe0100 */
[----:B------:R-:W-:-:S13]  /*0870*/  ISETP.GE.AND P0, PT, R3, R6, PT ;  /* 0x000000060300720c */ /* 0x000fda0003f06270 */
[----:B------:R-:W-:Y:S05]  /*0880*/  @P0 EXIT ;  /* 0x000000000000094d */ /* 0x000fea0003800000 */
[----:B------:R-:W0:Y:S01]  /*0890*/  LDC.64 R2, c[0x0][0x390] ;  /* 0x0000e400ff027b82 */ /* 0x000e220000000a00 */
[----:B------:R-:W-:-:S04]  /*08a0*/  IMAD R23, R23, R6, R18 ;  /* 0x0000000617177224 */ /* 0x000fc800078e0212 */
[----:B0-----:R-:W-:-:S05]  /*08b0*/  IMAD.WIDE R2, R23, 0x8, R2 ;  /* 0x0000000817027825 */ /* 0x001fca00078e0202 */
[----:B------:R-:W-:Y:S01]  /*08c0*/  STG.E.64 desc[UR8][R2.64], R10 ;  /* 0x0000000a02007986 */ /* 0x000fe2000c101b08 */
[----:B------:R-:W-:Y:S05]  /*08d0*/  EXIT ;  /* 0x000000000000794d */ /* 0x000fea0003800000 */
.L_x_3:
        /* <DEDUP_REMOVED lines=10> */
.L_x_8:


//--------------------- .text._Z20fused_m7_prep_kernelPKdS0_S0_S0_PdS1_i --------------------------
	.section	.text._Z20fused_m7_prep_kernelPKdS0_S0_S0_PdS1_i,"ax",@progbits
	.align	128
        .global         _Z20fused_m7_prep_kernelPKdS0_S0_S0_PdS1_i
        .type           _Z20fused_m7_prep_kernelPKdS0_S0_S0_PdS1_i,@function
        .size           _Z20fused_m7_prep_kernelPKdS0_S0_S0_PdS1_i,(.L_x_9 - _Z20fused_m7_prep_kernelPKdS0_S0_S0_PdS1_i)
        .other          _Z20fused_m7_prep_kernelPKdS0_S0_S0_PdS1_i,@"STO_CUDA_ENTRY STV_DEFAULT"
_Z20fused_m7_prep_kernelPKdS0_S0_S0_PdS1_i:
.text._Z20fused_m7_prep_kernelPKdS0_S0_S0_PdS1_i:
[----:B------:R-:W-:Y:S01]  /*0000*/  LDC R1, c[0x0][0x37c] ;  /* 0x0000df00ff017b82 */ /* 0x000fe20000000800 */
[----:B------:R-:W0:Y:S07]  /*0010*/  S2R R3, SR_TID.X ;  /* 0x0000000000037919 */ /* 0x000e2e0000002100 */
[----:B------:R-:W0:Y:S01]  /*0020*/  S2UR UR5, SR_CTAID.X ;  /* 0x00000000000579c3 */ /* 0x000e220000002500 */
[----:B------:R-:W1:Y:S07]  /*0030*/  LDCU UR4, c[0x0][0x3b0] ;  /* 0x00007600ff0477ac */ /* 0x000e6e0008000800 */
[----:B------:R-:W0:Y:S01]  /*0040*/  LDC R0, c[0x0][0x360] ;  /* 0x0000d800ff007b82 */ /* 0x000e220000000800 */
[----:B-1----:R-:W-:Y:S01]  /*0050*/  UIMAD UR4, UR4, UR4, URZ ;  /* 0x00000004040472a4 */ /* 0x002fe2000f8e02ff */
[----:B0-----:R-:W-:-:S05]  /*0060*/  IMAD R0, R0, UR5, R3 ;  /* 0x0000000500007c24 */ /* 0x001fca000f8e0203 */
[----:B------:R-:W-:-:S13]  /*0070*/  ISETP.GE.AND P0, PT, R0, UR4, PT ;  /* 0x0000000400007c0c */ /* 0x000fda000bf06270 */
[----:B------:R-:W-:Y:S05]  /*0080*/  @P0 EXIT ;  /* 0x000000000000094d */ /* 0x000fea0003800000 */
[----:B------:R-:W0:Y:S01]  /*0090*/  LDC.64 R2, c[0x0][0x380] ;  /* 0x0000e000ff027b82 */ /* 0x000e220000000a00 */
[----:B------:R-:W1:Y:S07]  /*00a0*/  LDCU.64 UR4, c[0x0][0x358] ;  /* 0x00006b00ff0477ac */ /* 0x000e6e0008000a00 */
[----:B------:R-:W2:Y:S08]  /*00b0*/  LDC.64 R4, c[0x0][0x388] ;  /* 0x0000e200ff047b82 */ /* 0x000eb00000000a00 */
[----:B------:R-:W3:Y:S01]  /*00c0*/  LDC.64 R8, c[0x0][0x3a0] ;  /* 0x0000e800ff087b82 */ /* 0x000ee20000000a00 */
[----:B0-----:R-:W-:-:S07]  /*00d0*/  IMAD.WIDE R2, R0, 0x8, R2 ;  /* 0x0000000800027825 */ /* 0x001fce00078e0202 */
[----:B------:R-:W0:Y:S01]  /*00e0*/  LDC.64 R10, c[0x0][0x390] ;  /* 0x0000e400ff0a7b82 */ /* 0x000e220000000a00 */
[----:B-1----:R-:W4:Y:S01]  /*00f0*/  LDG.E.64 R2, desc[UR4][R2.64] ;  /* 0x0000000402027981 */ /* 0x002f22000c1e1b00 */
[----:B--2---:R-:W-:-:S06]  /*0100*/  IMAD.WIDE R4, R0, 0x8, R4 ;  /* 0x0000000800047825 */ /* 0x004fcc00078e0204 */
[----:B------:R-:W1:Y:S01]  /*0110*/  LDC.64 R12, c[0x0][0x398] ;  /* 0x0000e600ff0c7b82 */ /* 0x000e620000000a00 */
[----:B------:R-:W4:Y:S01]  /*0120*/  LDG.E.64 R4, desc[UR4][R4.64] ;  /* 0x0000000404047981 */ /* 0x000f22000c1e1b00 */
[----:B---3--:R-:W-:-:S04]  /*0130*/  IMAD.WIDE R8, R0, 0x8, R8 ;  /* 0x0000000800087825 */ /* 0x008fc800078e0208 */
[----:B0-----:R-:W-:-:S04]  /*0140*/  IMAD.WIDE R10, R0, 0x8, R10 ;  /* 0x00000008000a7825 */ /* 0x001fc800078e020a */
[C---:B-1----:R-:W-:Y:S01]  /*0150*/  IMAD.WIDE R12, R0.reuse, 0x8, R12 ;  /* 0x00000008000c7825 */ /* 0x042fe200078e020c */
[----:B----4-:R-:W-:Y:S01]  /*0160*/  DADD R6, R2, -R4 ;  /* 0x0000000002067229 */ /* 0x010fe20000000804 */
[----:B------:R-:W0:Y:S06]  /*0170*/  LDC.64 R4, c[0x0][0x3a8] ;  /* 0x0000ea00ff047b82 */ /* 0x000e2c0000000a00 */
[----:B------:R-:W-:Y:S04]  /*0180*/  STG.E.64 desc[UR4][R8.64], R6 ;  /* 0x0000000608007986 */ /* 0x000fe8000c101b04 */
[----:B------:R-:W2:Y:S04]  /*0190*/  LDG.E.64 R10, desc[UR4][R10.64] ;  /* 0x000000040a0a7981 */ /* 0x000ea8000c1e1b00 */
[----:B------:R-:W2:Y:S01]  /*01a0*/  LDG.E.64 R12, desc[UR4][R12.64] ;  /* 0x000000040c0c7981 */ /* 0x000ea2000c1e1b00 */
[----:B0-----:R-:W-:Y:S01]  /*01b0*/  IMAD.WIDE R4, R0, 0x8, R4 ;  /* 0x0000000800047825 */ /* 0x001fe200078e0204 */
[----:B--2---:R-:W-:-:S07]  /*01c0*/  DADD R2, R10, R12 ;  /* 0x000000000a027229 */ /* 0x004fce000000000c */
[----:B------:R-:W-:Y:S01]  /*01d0*/  STG.E.64 desc[UR4][R4.64], R2 ;  /* 0x0000000204007986 */ /* 0x000fe2000c101b04 */
[----:B------:R-:W-:Y:S05]  /*01e0*/  EXIT ;  /* 0x000000000000794d */ /* 0x000fea0003800000 */
.L_x_4:
        /* <DEDUP_REMOVED lines=9> */
.L_x_9:


//--------------------- .text._Z29fused_strassen_combine_kernelPKdS0_S0_S0_S0_S0_S0_PdS1_S1_S1_i --------------------------
	.section	.text._Z29fused_strassen_combine_kernelPKdS0_S0_S0_S0_S0_S0_PdS1_S1_S1_i,"ax",@progbits
	.align	128
        .global         _Z29fused_strassen_combine_kernelPKdS0_S0_S0_S0_S0_S0_PdS1_S1_S1_i
        .type           _Z29fused_strassen_combine_kernelPKdS0_S0_S0_S0_S0_S0_PdS1_S1_S1_i,@function
        .size           _Z29fused_strassen_combine_kernelPKdS0_S0_S0_S0_S0_S0_PdS1_S1_S1_i,(.L_x_10 - _Z29fused_strassen_combine_kernelPKdS0_S0_S0_S0_S0_S0_PdS1_S1_S1_i)
        .other          _Z29fused_strassen_combine_kernelPKdS0_S0_S0_S0_S0_S0_PdS1_S1_S1_i,@"STO_CUDA_ENTRY STV_DEFAULT"
_Z29fused_strassen_combine_kernelPKdS0_S0_S0_S0_S0_S0_PdS1_S1_S1_i:
.text._Z29fused_strassen_combine_kernelPKdS0_S0_S0_S0_S0_S0_PdS1_S1_S1_i:
        /* <DEDUP_REMOVED lines=12> */
[----:B------:R-:W3:Y:S08]  /*00c0*/  LDC.64 R8, c[0x0][0x3a0] ;  /* 0x0000e800ff087b82 */ /* 0x000ef00000000a00 */
[----:B------:R-:W4:Y:S01]  /*00d0*/  LDC.64 R14, c[0x0][0x3b0] ;  /* 0x0000ec00ff0e7b82 */ /* 0x000f220000000a00 */
[----:B0-----:R-:W-:-:S05]  /*00e0*/  IMAD.WIDE R2, R0, 0x8, R2 ;  /* 0x0000000800027825 */ /* 0x001fca00078e0202 */
[----:B-1----:R-:W5:Y:S01]  /*00f0*/  LDG.E.64 R6, desc[UR4][R2.64] ;  /* 0x0000000402067981 */ /* 0x002f62000c1e1b00 */
[C---:B--2---:R-:W-:Y:S01]  /*0100*/  IMAD.WIDE R4, R0.reuse, 0x8, R4 ;  /* 0x0000000800047825 */ /* 0x044fe200078e0204 */
[----:B------:R-:W0:Y:S04]  /*0110*/  LDC.64 R16, c[0x0][0x3b8] ;  /* 0x0000ee00ff107b82 */ /* 0x000e280000000a00 */
[----:B------:R-:W5:Y:S01]  /*0120*/  LDG.E.64 R10, desc[UR4][R4.64] ;  /* 0x00000004040a7981 */ /* 0x000f62000c1e1b00 */
[----:B---3--:R-:W-:-:S03]  /*0130*/  IMAD.WIDE R8, R0, 0x8, R8 ;  /* 0x0000000800087825 */ /* 0x008fc600078e0208 */
[----:B------:R-:W1:Y:S02]  /*0140*/  LDC.64 R18, c[0x0][0x390] ;  /* 0x0000e400ff127b82 */ /* 0x000e640000000a00 */
[----:B------:R-:W2:Y:S01]  /*0150*/  LDG.E.64 R12, desc[UR4][R8.64] ;  /* 0x00000004080c7981 */ /* 0x000ea2000c1e1b00 */
[----:B----4-:R-:W-:-:S06]  /*0160*/  IMAD.WIDE R14, R0, 0x8, R14 ;  /* 0x00000008000e7825 */ /* 0x010fcc00078e020e */
[----:B------:R-:W3:Y:S01]  /*0170*/  LDG.E.64 R14, desc[UR4][R14.64] ;  /* 0x000000040e0e7981 */ /* 0x000ee2000c1e1b00 */
[----:B-----5:R-:W-:-:S08]  /*0180*/  DADD R6, R6, R10 ;  /* 0x0000000006067229 */ /* 0x020fd0000000000a */
[----:B--2---:R-:W-:Y:S01]  /*0190*/  DADD R6, R6, -R12 ;  /* 0x0000000006067229 */ /* 0x004fe2000000080c */
[----:B0-----:R-:W-:-:S07]  /*01a0*/  IMAD.WIDE R12, R0, 0x8, R16 ;  /* 0x00000008000c7825 */ /* 0x001fce00078e0210 */
[----:B---3--:R-:W-:Y:S01]  /*01b0*/  DADD R10, R6, R14 ;  /* 0x00000000060a7229 */ /* 0x008fe2000000000e */
[C---:B-1----:R-:W-:Y:S01]  /*01c0*/  IMAD.WIDE R6, R0.reuse, 0x8, R18 ;  /* 0x0000000800067825 */ /* 0x042fe200078e0212 */
[----:B------:R-:W0:Y:S05]  /*01d0*/  LDC.64 R14, c[0x0][0x3c0] ;  /* 0x0000f000ff0e7b82 */ /* 0x000e2a0000000a00 */
[----:B------:R1:W-:Y:S04]  /*01e0*/  STG.E.64 desc[UR4][R12.64], R10 ;  /* 0x0000000a0c007986 */ /* 0x0003e8000c101b04 */
[----:B------:R-:W2:Y:S01]  /*01f0*/  LDG.E.64 R8, desc[UR4][R8.64] ;  /* 0x0000000408087981 */ /* 0x000ea2000c1e1b00 */
[----:B------:R-:W3:Y:S03]  /*0200*/  LDC.64 R18, c[0x0][0x388] ;  /* 0x0000e200ff127b82 */ /* 0x000ee60000000a00 */
[----:B------:R-:W2:Y:S05]  /*0210*/  LDG.E.64 R16, desc[UR4][R6.64] ;  /* 0x0000000406107981 */ /* 0x000eaa000c1e1b00 */
[----:B-1----:R-:W1:Y:S01]  /*0220*/  LDC.64 R10, c[0x0][0x3c8] ;  /* 0x0000f200ff0a7b82 */ /* 0x002e620000000a00 */
[----:B0-----:R-:W-:-:S07]  /*0230*/  IMAD.WIDE R14, R0, 0x8, R14 ;  /* 0x00000008000e7825 */ /* 0x001fce00078e020e */
[----:B------:R-:W0:Y:S01]  /*0240*/  LDC.64 R12, c[0x0][0x3a8] ;  /* 0x0000ea00ff0c7b82 */ /* 0x000e220000000a00 */
[----:B---3--:R-:W-:Y:S01]  /*0250*/  IMAD.WIDE R18, R0, 0x8, R18 ;  /* 0x0000000800127825 */ /* 0x008fe200078e0212 */
[----:B--2---:R-:W-:-:S07]  /*0260*/  DADD R16, R16, R8 ;  /* 0x0000000010107229 */ /* 0x004fce0000000008 */
[----:B------:R-:W-:Y:S04]  /*0270*/  STG.E.64 desc[UR4][R14.64], R16 ;  /* 0x000000100e007986 */ /* 0x000fe8000c101b04 */
[----:B------:R-:W2:Y:S04]  /*0280*/  LDG.E.64 R4, desc[UR4][R4.64] ;  /* 0x0000000404047981 */ /* 0x000ea8000c1e1b00 */
[----:B------:R-:W2:Y:S01]  /*0290*/  LDG.E.64 R20, desc[UR4][R18.64] ;  /* 0x0000000412147981 */ /* 0x000ea2000c1e1b00 */
[----:B-1----:R-:W-:-:S04]  /*02a0*/  IMAD.WIDE R8, R0, 0x8, R10 ;  /* 0x0000000800087825 */ /* 0x002fc800078e020a */
[C---:B0-----:R-:W-:Y:S01]  /*02b0*/  IMAD.WIDE R12, R0.reuse, 0x8, R12 ;  /* 0x00000008000c7825 */ /* 0x041fe200078e020c */
[----:B--2---:R-:W-:Y:S01]  /*02c0*/  DADD R20, R20, R4 ;  /* 0x0000000014147229 */ /* 0x004fe20000000004 */
[----:B------:R-:W0:Y:S06]  /*02d0*/  LDC.64 R4, c[0x0][0x3d0] ;  /* 0x0000f400ff047b82 */ /* 0x000e2c0000000a00 */
[----:B------:R-:W-:Y:S04]  /*02e0*/  STG.E.64 desc[UR4][R8.64], R20 ;  /* 0x0000001408007986 */ /* 0x000fe8000c101b04 */
[----:B------:R-:W2:Y:S04]  /*02f0*/  LDG.E.64 R2, desc[UR4][R2.64] ;  /* 0x0000000402027981 */ /* 0x000ea8000c1e1b00 */
[----:B------:R-:W2:Y:S04]  /*0300*/  LDG.E.64 R10, desc[UR4][R18.64] ;  /* 0x00000004120a7981 */ /* 0x000ea8000c1e1b00 */
[----:B------:R-:W3:Y:S04]  /*0310*/  LDG.E.64 R6, desc[UR4][R6.64] ;  /* 0x0000000406067981 */ /* 0x000ee8000c1e1b00 */
[----:B------:R-:W4:Y:S01]  /*0320*/  LDG.E.64 R12, desc[UR4][R12.64] ;  /* 0x000000040c0c7981 */ /* 0x000f22000c1e1b00 */
[----:B0-----:R-:W-:Y:S01]  /*0330*/  IMAD.WIDE R4, R0, 0x8, R4 ;  /* 0x0000000800047825 */ /* 0x001fe200078e0204 */
[----:B--2---:R-:W-:-:S08]  /*0340*/  DADD R10, R2, -R10 ;  /* 0x00000000020a7229 */ /* 0x004fd0000000080a */
[----:B---3--:R-:W-:-:S08]  /*0350*/  DADD R10, R10, R6 ;  /* 0x000000000a0a7229 */ /* 0x008fd00000000006 */
[----:B----4-:R-:W-:-:S07]  /*0360*/  DADD R10, R10, R12 ;  /* 0x000000000a0a7229 */ /* 0x010fce000000000c */
[----:B------:R-:W-:Y:S01]  /*0370*/  STG.E.64 desc[UR4][R4.64], R10 ;  /* 0x0000000a04007986 */ /* 0x000fe2000c101b04 */
[----:B------:R-:W-:Y:S05]  /*0380*/  EXIT ;  /* 0x000000000000794d */ /* 0x000fea0003800000 */
.L_x_5:
        /* <DEDUP_REMOVED lines=15> */
.L_x_10:


//--------------------- .text._Z26fused_strassen_prep_kernelPKdS0_S0_S0_S0_S0_S0_S0_PdS1_S1_S1_S1_S1_S1_S1_i --------------------------
	.section	.text._Z26fused_strassen_prep_kernelPKdS0_S0_S0_S0_S0_S0_S0_PdS1_S1_S1_S1_S1_S1_S1_i,"ax",@progbits
	.align	128
        .global         _Z26fused_strassen_prep_kernelPKdS0_S0_S0_S0_S0_S0_S0_PdS1_S1_S1_S1_S1_S1_S1_i
        .type           _Z26fused_strassen_prep_kernelPKdS0_S0_S0_S0_S0_S0_S0_PdS1_S1_S1_S1_S1_S1_S1_i,@function
        .size           _Z26fused_strassen_prep_kernelPKdS0_S0_S0_S0_S0_S0_S0_PdS1_S1_S1_S1_S1_S1_S1_i,(.L_x_11 - _Z26fused_strassen_prep_kernelPKdS0_S0_S0_S0_S0_S0_S0_PdS1_S1_S1_S1_S1_S1_S1_i)
        .other          _Z26fused_strassen_prep_kernelPKdS0_S0_S0_S0_S0_S0_S0_PdS1_S1_S1_S1_S1_S1_S1_i,@"STO_CUDA_ENTRY STV_DEFAULT"
_Z26fused_strassen_prep_kernelPKdS0_S0_S0_S0_S0_S0_S0_PdS1_S1_S1_S1_S1_S1_S1_i:
.text._Z26fused_strassen_prep_kernelPKdS0_S0_S0_S0_S0_S0_S0_PdS1_S1_S1_S1_S1_S1_S1_i:
        /* <DEDUP_REMOVED lines=19> */
[----:B---3--:R-:W-:-:S06]  /*0130*/  IMAD.WIDE R10, R0, 0x8, R10 ;  /* 0x00000008000a7825 */ /* 0x008fcc00078e020a */
[----:B------:R-:W2:Y:S08]  /*0140*/  LDC.64 R18, c[0x0][0x388] ;  /* 0x0000e200ff127b82 */ /* 0x000eb00000000a00 */
[----:B------:R-:W3:Y:S08]  /*0150*/  LDC.64 R20, c[0x0][0x3d8] ;  /* 0x0000f600ff147b82 */ /* 0x000ef00000000a00 */
[----:B------:R-:W5:Y:S01]  /*0160*/  LDC.64 R22, c[0x0][0x3a0] ;  /* 0x0000e800ff167b82 */ /* 0x000f620000000a00 */
[----:B----4-:R-:W-:Y:S01]  /*0170*/  DADD R8, R4, R8 ;  /* 0x0000000004087229 */ /* 0x010fe20000000008 */
[----:B0-----:R-:W-:-:S06]  /*0180*/  IMAD.WIDE R4, R0, 0x8, R12 ;  /* 0x0000000800047825 */ /* 0x001fcc00078e020c */
[----:B------:R0:W-:Y:S04]  /*0190*/  STG.E.64 desc[UR4][R10.64], R8 ;  /* 0x000000080a007986 */ /* 0x0001e8000c101b04 */
[----:B------:R-:W4:Y:S04]  /*01a0*/  LDG.E.64 R14, desc[UR4][R6.64] ;  /* 0x00000004060e7981 */ /* 0x000f28000c1e1b00 */
[----:B------:R-:W4:Y:S01]  /*01b0*/  LDG.E.64 R12, desc[UR4][R4.64] ;  /* 0x00000004040c7981 */ /* 0x000f22000c1e1b00 */
[----:B--2---:R-:W-:Y:S01]  /*01c0*/  IMAD.WIDE R18, R0, 0x8, R18 ;  /* 0x0000000800127825 */ /* 0x004fe200078e0212 */
[----:B0-----:R-:W0:Y:S01]  /*01d0*/  LDC.64 R8, c[0x0][0x3d0] ;  /* 0x0000f400ff087b82 */ /* 0x001e220000000a00 */
[----:B----4-:R-:W-:-:S02]  /*01e0*/  DADD R12, R12, R14 ;  /* 0x000000000c0c7229 */ /* 0x010fc4000000000e */
[----:B-1----:R-:W-:-:S05]  /*01f0*/  IMAD.WIDE R14, R0, 0x8, R16 ;  /* 0x00000008000e7825 */ /* 0x002fca00078e0210 */
[----:B------:R1:W-:Y:S04]  /*0200*/  STG.E.64 desc[UR4][R14.64], R12 ;  /* 0x0000000c0e007986 */ /* 0x0003e8000c101b04 */
[----:B------:R-:W2:Y:S04]  /*0210*/  LDG.E.64 R16, desc[UR4][R2.64] ;  /* 0x0000000402107981 */ /* 0x000ea8000c1e1b00 */
[----:B------:R-:W2:Y:S01]  /*0220*/  LDG.E.64 R18, desc[UR4][R18.64] ;  /* 0x0000000412127981 */ /* 0x000ea2000c1e1b00 */
[----:B0-----:R-:W-:Y:S01]  /*0230*/  IMAD.WIDE R8, R0, 0x8, R8 ;  /* 0x0000000800087825 */ /* 0x001fe200078e0208 */
[----:B-1----:R-:W0:Y:S01]  /*0240*/  LDC.64 R14, c[0x0][0x3b8] ;  /* 0x0000ee00ff0e7b82 */ /* 0x002e220000000a00 */
[----:B--2---:R-:W-:-:S07]  /*0250*/  DADD R16, R16, R18 ;  /* 0x0000000010107229 */ /* 0x004fce0000000012 */
[----:B------:R1:W-:Y:S04]  /*0260*/  STG.E.64 desc[UR4][R8.64], R16 ;  /* 0x0000001008007986 */ /* 0x0003e8000c101b04 */
[----:B------:R-:W2:Y:S04]  /*0270*/  LDG.E.64 R4, desc[UR4][R4.64] ;  /* 0x0000000404047981 */ /* 0x000ea8000c1e1b00 */
[----:B------:R4:W2:Y:S01]  /*0280*/  LDG.E.64 R6, desc[UR4][R2.64] ;  /* 0x0000000402067981 */ /* 0x0008a2000c1e1b00 */
[----:B---3--:R-:W-:-:S04]  /*0290*/  IMAD.WIDE R12, R0, 0x8, R20 ;  /* 0x00000008000c7825 */ /* 0x008fc800078e0214 */
[C---:B0-----:R-:W-:Y:S01]  /*02a0*/  IMAD.WIDE R14, R0.reuse, 0x8, R14 ;  /* 0x00000008000e7825 */ /* 0x041fe200078e020e */
[----:B-1----:R-:W0:Y:S08]  /*02b0*/  LDC.64 R16, c[0x0][0x3a8] ;  /* 0x0000ea00ff107b82 */ /* 0x002e300000000a00 */
[----:B----4-:R-:W1:Y:S01]  /*02c0*/  LDC.64 R2, c[0x0][0x3e0] ;  /* 0x0000f800ff027b82 */ /* 0x010e620000000a00 */
[----:B--2---:R-:W-:Y:S01]  /*02d0*/  DADD R10, R4, -R6 ;  /* 0x00000000040a7229 */ /* 0x004fe20000000806 */
[----:B-----5:R-:W-:-:S06]  /*02e0*/  IMAD.WIDE R6, R0, 0x8, R22 ;  /* 0x0000000800067825 */ /* 0x020fcc00078e0216 */
[----:B------:R2:W-:Y:S04]  /*02f0*/  STG.E.64 desc[UR4][R12.64], R10 ;  /* 0x0000000a0c007986 */ /* 0x0005e8000c101b04 */
[----:B------:R-:W3:Y:S04]  /*0300*/  LDG.E.64 R8, desc[UR4][R6.64] ;  /* 0x0000000406087981 */ /* 0x000ee8000c1e1b00 */
[----:B------:R-:W3:Y:S01]  /*0310*/  LDG.E.64 R4, desc[UR4][R14.64] ;  /* 0x000000040e047981 */ /* 0x000ee2000c1e1b00 */
[----:B--2---:R-:W2:Y:S08]  /*0320*/  LDC.64 R10, c[0x0][0x3e8] ;  /* 0x0000fa00ff0a7b82 */ /* 0x004eb00000000a00 */
[----:B------:R-:W4:Y:S01]  /*0330*/  LDC.64 R12, c[0x0][0x3b0] ;  /* 0x0000ec00ff0c7b82 */ /* 0x000f220000000a00 */
[----:B---3--:R-:W-:Y:S01]  /*0340*/  DADD R4, R8, R4 ;  /* 0x0000000008047229 */ /* 0x008fe20000000004 */
[----:B-1----:R-:W-:-:S04]  /*0350*/  IMAD.WIDE R8, R0, 0x8, R2 ;  /* 0x0000000800087825 */ /* 0x002fc800078e0202 */
[C---:B0-----:R-:W-:Y:S02]  /*0360*/  IMAD.WIDE R2, R0.reuse, 0x8, R16 ;  /* 0x0000000800027825 */ /* 0x041fe400078e0210 */
[----:B------:R0:W-:Y:S04]  /*0370*/  STG.E.64 desc[UR4][R8.64], R4 ;  /* 0x0000000408007986 */ /* 0x0001e8000c101b04 */
[----:B------:R1:W3:Y:S04]  /*0380*/  LDG.E.64 R18, desc[UR4][R14.64] ;  /* 0x000000040e127981 */ /* 0x0002e8000c1e1b00 */
[----:B------:R-:W3:Y:S01]  /*0390*/  LDG.E.64 R16, desc[UR4][R2.64] ;  /* 0x0000000402107981 */ /* 0x000ee2000c1e1b00 */
[----:B--2---:R-:W-:-:S04]  /*03a0*/  IMAD.WIDE R10, R0, 0x8, R10 ;  /* 0x00000008000a7825 */ /* 0x004fc800078e020a */
[----:B----4-:R-:W-:Y:S01]  /*03b0*/  IMAD.WIDE R12, R0, 0x8, R12 ;  /* 0x00000008000c7825 */ /* 0x010fe200078e020c */
[----:B0-----:R-:W0:Y:S08]  /*03c0*/  LDC.64 R4, c[0x0][0x3f0] ;  /* 0x0000fc00ff047b82 */ /* 0x001e300000000a00 */
[----:B-1----:R-:W1:Y:S01]  /*03d0*/  LDC.64 R14, c[0x0][0x3f8] ;  /* 0x0000fe00ff0e7b82 */ /* 0x002e620000000a00 */
[----:B---3--:R-:W-:-:S07]  /*03e0*/  DADD R16, R16, -R18 ;  /* 0x0000000010107229 */ /* 0x008fce0000000812 */
[----:B------:R1:W-:Y:S04]  /*03f0*/  STG.E.64 desc[UR4][R10.64], R16 ;  /* 0x000000100a007986 */ /* 0x0003e8000c101b04 */
[----:B------:R-:W2:Y:S04]  /*0400*/  LDG.E.64 R18, desc[UR4][R6.64] ;  /* 0x0000000406127981 */ /* 0x000ea8000c1e1b00 */
[----:B------:R-:W2:Y:S01]  /*0410*/  LDG.E.64 R12, desc[UR4][R12.64] ;  /* 0x000000040c0c7981 */ /* 0x000ea2000c1e1b00 */
[----:B0-----:R-:W-:Y:S01]  /*0420*/  IMAD.WIDE R4, R0, 0x8, R4 ;  /* 0x0000000800047825 */ /* 0x001fe200078e0204 */
[----:B--2---:R-:W-:-:S07]  /*0430*/  DADD R18, R12, -R18 ;  /* 0x000000000c127229 */ /* 0x004fce0000000812 */
[----:B------:R-:W-:Y:S04]  /*0440*/  STG.E.64 desc[UR4][R4.64], R18 ;  /* 0x0000001204007986 */ /* 0x000fe8000c101b04 */
[----:B------:R-:W2:Y:S04]  /*0450*/  LDG.E.64 R8, desc[UR4][R6.64] ;  /* 0x0000000406087981 */ /* 0x000ea8000c1e1b00 */
[----:B------:R-:W2:Y:S01]  /*0460*/  LDG.E.64 R2, desc[UR4][R2.64] ;  /* 0x0000000402027981 */ /* 0x000ea2000c1e1b00 */
[----:B-1----:R-:W-:Y:S01]  /*0470*/  IMAD.WIDE R10, R0, 0x8, R14 ;  /* 0x00000008000a7825 */ /* 0x002fe200078e020e */
[----:B--2---:R-:W-:-:S07]  /*0480*/  DADD R8, R8, R2 ;  /* 0x0000000008087229 */ /* 0x004fce0000000002 */
[----:B------:R-:W-:Y:S01]  /*0490*/  STG.E.64 desc[UR4][R10.64], R8 ;  /* 0x000000080a007986 */ /* 0x000fe2000c101b04 */
[----:B------:R-:W-:Y:S05]  /*04a0*/  EXIT ;  /* 0x000000000000794d */ /* 0x000fea0003800000 */
.L_x_6:
        /* <DEDUP_REMOVED lines=13> */
.L_x_11:


//--------------------- .nv.shared.reserved.0     --------------------------
	.section	.nv.shared.reserved.0,"aw",@nobits
	.weak		__nv_reservedSMEM_offset_0_alias
	.size		__nv_reservedSMEM_offset_0_alias, 0, 64
	.other		__nv_reservedSMEM_offset_0_alias,@"STO_CUDA_RESERVED_SHARED STV_DEFAULT"
__nv_reservedSMEM_offset_0_alias:
	.zero		0
	.zero		64


//--------------------- .nv.shared._Z13matmul_kernelPKdS0_Pdi --------------------------
	.section	.nv.shared._Z13matmul_kernelPKdS0_Pdi,"aw",@nobits
	.sectionflags	@""
	.align	8
.nv.shared._Z13matmul_kernelPKdS0_Pdi:
	.zero		17408


//--------------------- .nv.constant0._Z17accumulate_kernelPdPKdiiii --------------------------
	.section	.nv.constant0._Z17accumulate_kernelPdPKdiiii,"a",@progbits
	.sectionflags	@""
	.align	4
.nv.constant0._Z17accumulate_kernelPdPKdiiii:
	.zero		928


//--------------------- .nv.constant0._Z13matmul_kernelPKdS0_Pdi --------------------------
	.section	.nv.constant0._Z13matmul_kernelPKdS0_Pdi,"a",@progbits
	.sectionflags	@""
	.align	4
.nv.constant0._Z13matmul_kernelPKdS0_Pdi:
	.zero		924


//--------------------- .nv.constant0._Z20fused_m7_prep_kernelPKdS0_S0_S0_PdS1_i --------------------------
	.section	.nv.constant0._Z20fused_m7_prep_kernelPKdS0_S0_S0_PdS1_i,"a",@progbits
	.sectionflags	@""
	.align	4
.nv.constant0._Z20fused_m7_prep_kernelPKdS0_S0_S0_PdS1_i:
	.zero		948


//--------------------- .nv.constant0._Z29fused_strassen_combine_kernelPKdS0_S0_S0_S0_S0_S0_PdS1_S1_S1_i --------------------------
	.section	.nv.constant0._Z29fused_strassen_combine_kernelPKdS0_S0_S0_S0_S0_S0_PdS1_S1_S1_i,"a",@progbits
	.sectionflags	@""
	.align	4
.nv.constant0._Z29fused_strassen_combine_kernelPKdS0_S0_S0_S0_S0_S0_PdS1_S1_S1_i:
	.zero		988


//--------------------- .nv.constant0._Z26fused_strassen_prep_kernelPKdS0_S0_S0_S0_S0_S0_S0_PdS1_S1_S1_S1_S1_S1_S1_i --------------------------
	.section	.nv.constant0._Z26fused_strassen_prep_kernelPKdS0_S0_S0_S0_S0_S0_S0_PdS1_S1_S1_S1_S1_S1_S1_i,"a",@progbits
	.sectionflags	@""
	.align	4
.nv.constant0._Z26fused_strassen_prep_kernelPKdS0_S0_S0_S0_S0_S0_S0_PdS1_S1_S1_S1_S1_S1_S1_i:
	.zero		1028


//--------------------- SYMBOLS --------------------------

	.type		.nv.reservedSmem.offset0,@object
	.size		.nv.reservedSmem.offset0,0x4
	.type		.nv.reservedSmem.cap,@object
	.size		.nv.reservedSmem.cap,0x4
